	.target	sm_100a

	.elftype	@"ET_EXEC"


//--------------------- .note.nv.tkinfo           --------------------------
	.section	.note.nv.tkinfo,"",@"SHT_NOTE"
	.sectionflags	@"SHF_NOTE_NV_TKINFO"
	.tkinfo
        /*0018*/ 	.word	0x00000002
        /*0030*/ 	.string	""
        /*0030*/ 	.string	"ptxas"
        /*0030*/ 	.string	"Cuda compilation tools, release 13.0, V13.0.88"
        /*0030*/ 	.string	"Build cuda_13.0.r13.0/compiler.36424714_0"
        /*0030*/ 	.string	"-arch sm_100a -m 64 "



//--------------------- .note.nv.cuinfo           --------------------------
	.section	.note.nv.cuinfo,"",@"SHT_NOTE"
	.sectionflags	@"SHF_NOTE_NV_CUINFO"
        /*0018*/ 	.short	0x0002
        /*001a*/ 	.short	0x0064
        /*001c*/ 	.short	0x0082
	.zero		2


//--------------------- .nv.info                  --------------------------
	.section	.nv.info,"",@"SHT_CUDA_INFO"
	.align	4


	//----- nvinfo : EIATTR_REGCOUNT
	.align		4
        /*0000*/ 	.byte	0x04, 0x2f
        /*0002*/ 	.short	(.L_20 - .L_19)
	.align		4
.L_19:
        /*0004*/ 	.word	index@(_ZN7cutlass13device_kernelINS_4gemm6kernel13GemmUniversalIN4cute5tupleIJiiiiEEENS1_10collective13CollectiveMmaINS1_35MainloopSm100TmaUmmaWarpSpecializedILi10ELi2ELi4ENS5_IJNS4_1CILi2EEENSA_ILi1EEESC_EEEEENS5_IJNSA_ILi64EEENSA_ILi256EEESF_EEEaNS5_IJlSC_lEEEaSI_NS4_8TiledMMAINS4_8MMA_AtomIJNS4_15SM100_MMA_S8_SSIaaiLi64ELi256ELNS4_4UMMA5MajorE0ELSN_0ELNSM_8SaturateE0EEEEEENS4_6LayoutINS5_IJSC_SC_SC_EEENS5_IJNSA_ILi0EEEST_ST_EEEEENS5_IJNS4_10UnderscoreESW_SW_EEEEENS4_13SM90_TMA_LOADENS4_14ComposedLayoutINS4_7SwizzleILi2ELi4ELi3EEENS4_18smem_ptr_flag_bitsILi8EEENSR_INS5_IJNSA_ILi8EEESF_EEENS5_IJSF_SC_EEEEEEEvNS4_8identityENS4_23SM90_TMA_LOAD_MULTICASTES19_vS1A_EENS_8epilogue10collective18CollectiveEpilogueINS1D_23Sm100TmaWarpSpecializedILi4ELi2ELi32ELb0ELb0EEEJSH_NS5_IJNSR_ISF_SC_EES1I_EEEaSI_aSI_NS1D_6fusion15FusionCallbacksIS1H_NS1K_17LinearCombinationIaiaiLNS_15FloatRoundStyleE2EEESH_S1J_JEEENS4_5SM1004TMEM4LOAD26SM100_TMEM_LOAD_16dp32b32xESZ_S19_NS4_39AutoVectorizingCopyWithAssumedAlignmentILi128EEENS4_14SM90_TMA_STOREES19_S1V_S1V_EEEvvEEEEvNT_6ParamsE)
        /*0008*/ 	.word	0x0000005c


	//----- nvinfo : EIATTR_FRAME_SIZE
	.align		4
.L_20:
        /*000c*/ 	.byte	0x04, 0x11
        /*000e*/ 	.short	(.L_22 - .L_21)
	.align		4
.L_21:
        /*0010*/ 	.word	index@($__internal_2_$__cuda_sm10x_tcgen05_guardrail_trap_unallocated_columns_being_dealloced)
        /*0014*/ 	.word	0x00000000


	//----- nvinfo : EIATTR_FRAME_SIZE
	.align		4
.L_22:
        /*0018*/ 	.byte	0x04, 0x11
        /*001a*/ 	.short	(.L_24 - .L_23)
	.align		4
.L_23:
        /*001c*/ 	.word	index@($__internal_1_$__cuda_sm10x_tcgen05_guardrail_trap_phase_invalid_during_alloc)
        /*0020*/ 	.word	0x00000000


	//----- nvinfo : EIATTR_FRAME_SIZE
	.align		4
.L_24:
        /*0024*/ 	.byte	0x04, 0x11
        /*0026*/ 	.short	(.L_26 - .L_25)
	.align		4
.L_25:
        /*0028*/ 	.word	index@($__internal_0_$__cuda_sm10x_tcgen05_guardrail_trap_col_being_dealloced_not_returned_by_alloc)
        /*002c*/ 	.word	0x00000000


	//----- nvinfo : EIATTR_FRAME_SIZE
	.align		4
.L_26:
        /*0030*/ 	.byte	0x04, 0x11
        /*0032*/ 	.short	(.L_28 - .L_27)
	.align		4
.L_27:
        /*0034*/ 	.word	index@(_ZN7cutlass13device_kernelINS_4gemm6kernel13GemmUniversalIN4cute5tupleIJiiiiEEENS1_10collective13CollectiveMmaINS1_35MainloopSm100TmaUmmaWarpSpecializedILi10ELi2ELi4ENS5_IJNS4_1CILi2EEENSA_ILi1EEESC_EEEEENS5_IJNSA_ILi64EEENSA_ILi256EEESF_EEEaNS5_IJlSC_lEEEaSI_NS4_8TiledMMAINS4_8MMA_AtomIJNS4_15SM100_MMA_S8_SSIaaiLi64ELi256ELNS4_4UMMA5MajorE0ELSN_0ELNSM_8SaturateE0EEEEEENS4_6LayoutINS5_IJSC_SC_SC_EEENS5_IJNSA_ILi0EEEST_ST_EEEEENS5_IJNS4_10UnderscoreESW_SW_EEEEENS4_13SM90_TMA_LOADENS4_14ComposedLayoutINS4_7SwizzleILi2ELi4ELi3EEENS4_18smem_ptr_flag_bitsILi8EEENSR_INS5_IJNSA_ILi8EEESF_EEENS5_IJSF_SC_EEEEEEEvNS4_8identityENS4_23SM90_TMA_LOAD_MULTICASTES19_vS1A_EENS_8epilogue10collective18CollectiveEpilogueINS1D_23Sm100TmaWarpSpecializedILi4ELi2ELi32ELb0ELb0EEEJSH_NS5_IJNSR_ISF_SC_EES1I_EEEaSI_aSI_NS1D_6fusion15FusionCallbacksIS1H_NS1K_17LinearCombinationIaiaiLNS_15FloatRoundStyleE2EEESH_S1J_JEEENS4_5SM1004TMEM4LOAD26SM100_TMEM_LOAD_16dp32b32xESZ_S19_NS4_39AutoVectorizingCopyWithAssumedAlignmentILi128EEENS4_14SM90_TMA_STOREES19_S1V_S1V_EEEvvEEEEvNT_6ParamsE)
        /*0038*/ 	.word	0x00000000


	//----- nvinfo : EIATTR_MIN_STACK_SIZE
	.align		4
.L_28:
        /*003c*/ 	.byte	0x04, 0x12
        /*003e*/ 	.short	(.L_30 - .L_29)
	.align		4
.L_29:
        /*0040*/ 	.word	index@(_ZN7cutlass13device_kernelINS_4gemm6kernel13GemmUniversalIN4cute5tupleIJiiiiEEENS1_10collective13CollectiveMmaINS1_35MainloopSm100TmaUmmaWarpSpecializedILi10ELi2ELi4ENS5_IJNS4_1CILi2EEENSA_ILi1EEESC_EEEEENS5_IJNSA_ILi64EEENSA_ILi256EEESF_EEEaNS5_IJlSC_lEEEaSI_NS4_8TiledMMAINS4_8MMA_AtomIJNS4_15SM100_MMA_S8_SSIaaiLi64ELi256ELNS4_4UMMA5MajorE0ELSN_0ELNSM_8SaturateE0EEEEEENS4_6LayoutINS5_IJSC_SC_SC_EEENS5_IJNSA_ILi0EEEST_ST_EEEEENS5_IJNS4_10UnderscoreESW_SW_EEEEENS4_13SM90_TMA_LOADENS4_14ComposedLayoutINS4_7SwizzleILi2ELi4ELi3EEENS4_18smem_ptr_flag_bitsILi8EEENSR_INS5_IJNSA_ILi8EEESF_EEENS5_IJSF_SC_EEEEEEEvNS4_8identityENS4_23SM90_TMA_LOAD_MULTICASTES19_vS1A_EENS_8epilogue10collective18CollectiveEpilogueINS1D_23Sm100TmaWarpSpecializedILi4ELi2ELi32ELb0ELb0EEEJSH_NS5_IJNSR_ISF_SC_EES1I_EEEaSI_aSI_NS1D_6fusion15FusionCallbacksIS1H_NS1K_17LinearCombinationIaiaiLNS_15FloatRoundStyleE2EEESH_S1J_JEEENS4_5SM1004TMEM4LOAD26SM100_TMEM_LOAD_16dp32b32xESZ_S19_NS4_39AutoVectorizingCopyWithAssumedAlignmentILi128EEENS4_14SM90_TMA_STOREES19_S1V_S1V_EEEvvEEEEvNT_6ParamsE)
        /*0044*/ 	.word	0x00000000
.L_30:


//--------------------- .nv.compat                --------------------------
	.section	.nv.compat,"",@"SHT_CUDA_COMPAT_INFO"
	.align	4
        /*0000*/ 	.byte	0x02, 0x09, 0x01, 0x00, 0x02, 0x02, 0x03, 0x00, 0x02, 0x05, 0x06, 0x00, 0x03, 0x07, 0x01, 0x01
        /*0010*/ 	.byte	0x02, 0x03, 0x01, 0x00, 0x02, 0x06, 0x01, 0x00, 0x04, 0x0b, 0x08, 0x00, 0x01, 0x00, 0x00, 0x00
        /*0020*/ 	.byte	0x00, 0x00, 0x00, 0x00


//--------------------- .nv.info._ZN7cutlass13device_kernelINS_4gemm6kernel13GemmUniversalIN4cute5tupleIJiiiiEEENS1_10collective13CollectiveMmaINS1_35MainloopSm100TmaUmmaWarpSpecializedILi10ELi2ELi4ENS5_IJNS4_1CILi2EEENSA_ILi1EEESC_EEEEENS5_IJNSA_ILi64EEENSA_ILi256EEESF_EEEaNS5_IJlSC_lEEEaSI_NS4_8TiledMMAINS4_8MMA_AtomIJNS4_15SM100_MMA_S8_SSIaaiLi64ELi256ELNS4_4UMMA5MajorE0ELSN_0ELNSM_8SaturateE0EEEEEENS4_6LayoutINS5_IJSC_SC_SC_EEENS5_IJNSA_ILi0EEEST_ST_EEEEENS5_IJNS4_10UnderscoreESW_SW_EEEEENS4_13SM90_TMA_LOADENS4_14ComposedLayoutINS4_7SwizzleILi2ELi4ELi3EEENS4_18smem_ptr_flag_bitsILi8EEENSR_INS5_IJNSA_ILi8EEESF_EEENS5_IJSF_SC_EEEEEEEvNS4_8identityENS4_23SM90_TMA_LOAD_MULTICASTES19_vS1A_EENS_8epilogue10collective18CollectiveEpilogueINS1D_23Sm100TmaWarpSpecializedILi4ELi2ELi32ELb0ELb0EEEJSH_NS5_IJNSR_ISF_SC_EES1I_EEEaSI_aSI_NS1D_6fusion15FusionCallbacksIS1H_NS1K_17LinearCombinationIaiaiLNS_15FloatRoundStyleE2EEESH_S1J_JEEENS4_5SM1004TMEM4LOAD26SM100_TMEM_LOAD_16dp32b32xESZ_S19_NS4_39AutoVectorizingCopyWithAssumedAlignmentILi128EEENS4_14SM90_TMA_STOREES19_S1V_S1V_EEEvvEEEEvNT_6ParamsE --------------------------
	.section	.nv.info._ZN7cutlass13device_kernelINS_4gemm6kernel13GemmUniversalIN4cute5tupleIJiiiiEEENS1_10collective13CollectiveMmaINS1_35MainloopSm100TmaUmmaWarpSpecializedILi10ELi2ELi4ENS5_IJNS4_1CILi2EEENSA_ILi1EEESC_EEEEENS5_IJNSA_ILi64EEENSA_ILi256EEESF_EEEaNS5_IJlSC_lEEEaSI_NS4_8TiledMMAINS4_8MMA_AtomIJNS4_15SM100_MMA_S8_SSIaaiLi64ELi256ELNS4_4UMMA5MajorE0ELSN_0ELNSM_8SaturateE0EEEEEENS4_6LayoutINS5_IJSC_SC_SC_EEENS5_IJNSA_ILi0EEEST_ST_EEEEENS5_IJNS4_10UnderscoreESW_SW_EEEEENS4_13SM90_TMA_LOADENS4_14ComposedLayoutINS4_7SwizzleILi2ELi4ELi3EEENS4_18smem_ptr_flag_bitsILi8EEENSR_INS5_IJNSA_ILi8EEESF_EEENS5_IJSF_SC_EEEEEEEvNS4_8identityENS4_23SM90_TMA_LOAD_MULTICASTES19_vS1A_EENS_8epilogue10collective18CollectiveEpilogueINS1D_23Sm100TmaWarpSpecializedILi4ELi2ELi32ELb0ELb0EEEJSH_NS5_IJNSR_ISF_SC_EES1I_EEEaSI_aSI_NS1D_6fusion15FusionCallbacksIS1H_NS1K_17LinearCombinationIaiaiLNS_15FloatRoundStyleE2EEESH_S1J_JEEENS4_5SM1004TMEM4LOAD26SM100_TMEM_LOAD_16dp32b32xESZ_S19_NS4_39AutoVectorizingCopyWithAssumedAlignmentILi128EEENS4_14SM90_TMA_STOREES19_S1V_S1V_EEEvvEEEEvNT_6ParamsE,"",@"SHT_CUDA_INFO"
	.sectionflags	@""
	.align	4


	//----- nvinfo : EIATTR_CUDA_API_VERSION
	.align		4
        /*0000*/ 	.byte	0x04, 0x37
        /*0002*/ 	.short	(.L_32 - .L_31)
.L_31:
        /*0004*/ 	.word	0x00000082


	//----- nvinfo : EIATTR_KPARAM_INFO
	.align		4
.L_32:
        /*0008*/ 	.byte	0x04, 0x17
        /*000a*/ 	.short	(.L_34 - .L_33)
.L_33:
        /*000c*/ 	.word	0x00000000
        /*0010*/ 	.short	0x0000
        /*0012*/ 	.short	0x0000
        /*0014*/ 	.byte	0x00, 0xf0, 0x01, 0x20


	//----- nvinfo : EIATTR_AT_ENTRY_FRAGMENTS
	.align		4
.L_34:
        /*0018*/ 	.byte	0x04, 0x4f
        /*001a*/ 	.short	(.L_36 - .L_35)


	//   ....[0]....
.L_35:
        /*001c*/ 	.word	0x00000006


	//----- nvinfo : EIATTR_RESERVED_SMEM_USED
	.align		4
.L_36:
        /*0020*/ 	.byte	0x01, 0x41
	.zero		2


	//----- nvinfo : EIATTR_SPARSE_MMA_MASK
	.align		4
        /*0024*/ 	.byte	0x03, 0x50
        /*0026*/ 	.short	0x0000


	//----- nvinfo : EIATTR_TCGEN05_1CTA_USED
	.align		4
        /*0028*/ 	.byte	0x01, 0x51
	.zero		2


	//----- nvinfo : EIATTR_MAXREG_COUNT
	.align		4
        /*002c*/ 	.byte	0x03, 0x1b
        /*002e*/ 	.short	0x00ff


	//----- nvinfo : EIATTR_NUM_BARRIERS
	.align		4
        /*0030*/ 	.byte	0x02, 0x4c
        /*0032*/ 	.byte	0x07
	.zero		1


	//----- nvinfo : EIATTR_EXTERNS
	.align		4
        /*0034*/ 	.byte	0x04, 0x0f
        /*0036*/ 	.short	(.L_38 - .L_37)


	//   ....[0]....
	.align		4
.L_37:
        /*0038*/ 	.word	index@(__assertfail)


	//----- nvinfo : EIATTR_MERCURY_ISA_VERSION
	.align		4
.L_38:
        /*003c*/ 	.byte	0x03, 0x5f
        /*003e*/ 	.short	0x0101


	//----- nvinfo : EIATTR_INT_WARP_WIDE_INSTR_OFFSETS
	.align		4
        /*0040*/ 	.byte	0x04, 0x31
        /*0042*/ 	.short	(.L_40 - .L_39)


	//   ....[0]....
.L_39:
        /*0044*/ 	.word	0x00004030


	//   ....[1]....
        /*0048*/ 	.word	0x00004060


	//   ....[2]....
        /*004c*/ 	.word	0x00004080


	//   ....[3]....
        /*0050*/ 	.word	0x00004c50


	//   ....[4]....
        /*0054*/ 	.word	0x00004cb0


	//   ....[5]....
        /*0058*/ 	.word	0x00004da0


	//   ....[6]....
        /*005c*/ 	.word	0x00004e20


	//   ....[7]....
        /*0060*/ 	.word	0x00004f20


	//   ....[8]....
        /*0064*/ 	.word	0x00004fb0


	//   ....[9]....
        /*0068*/ 	.word	0x000050b0


	//   ....[10]....
        /*006c*/ 	.word	0x00005160


	//----- nvinfo : EIATTR_COOP_GROUP_MASK_REGIDS
	.align		4
.L_40:
        /*0070*/ 	.byte	0x04, 0x29
        /*0072*/ 	.short	(.L_42 - .L_41)


	//   ....[0]....
.L_41:
        /*0074*/ 	.word	0xffffffff


	//   ....[1]....
        /*0078*/ 	.word	0xffffffff


	//   ....[2]....
        /*007c*/ 	.word	0xffffffff


	//   ....[3]....
        /*0080*/ 	.word	0xffffffff


	//   ....[4]....
        /*0084*/ 	.word	0xffffffff


	//   ....[5]....
        /*0088*/ 	.word	0xffffffff


	//   ....[6]....
        /*008c*/ 	.word	0xffffffff


	//   ....[7]....
        /*0090*/ 	.word	0xffffffff


	//   ....[8]....
        /*0094*/ 	.word	0xffffffff


	//   ....[9]....
        /*0098*/ 	.word	0xffffffff


	//   ....[10]....
        /*009c*/ 	.word	0xffffffff


	//   ....[11]....
        /*00a0*/ 	.word	0xffffffff


	//   ....[12]....
        /*00a4*/ 	.word	0xffffffff


	//   ....[13]....
        /*00a8*/ 	.word	0xffffffff


	//----- nvinfo : EIATTR_COOP_GROUP_INSTR_OFFSETS
	.align		4
.L_42:
        /*00ac*/ 	.byte	0x04, 0x28
        /*00ae*/ 	.short	(.L_44 - .L_43)


	//   ....[0]....
.L_43:
        /*00b0*/ 	.word	0x00000080


	//   ....[1]....
        /*00b4*/ 	.word	0x000004f0


	//   ....[2]....
        /*00b8*/ 	.word	0x00000770


	//   ....[3]....
        /*00bc*/ 	.word	0x00000910


	//   ....[4]....
        /*00c0*/ 	.word	0x00000a10


	//   ....[5]....
        /*00c4*/ 	.word	0x00000b80


	//   ....[6]....
        /*00c8*/ 	.word	0x00000d20


	//   ....[7]....
        /*00cc*/ 	.word	0x00000ee0


	//   ....[8]....
        /*00d0*/ 	.word	0x000020e0


	//   ....[9]....
        /*00d4*/ 	.word	0x00003300


	//   ....[10]....
        /*00d8*/ 	.word	0x00003510


	//   ....[11]....
        /*00dc*/ 	.word	0x00003540


	//   ....[12]....
        /*00e0*/ 	.word	0x00003f10


	//   ....[13]....
        /*00e4*/ 	.word	0x00004140


	//----- nvinfo : EIATTR_VRC_CTA_INIT_COUNT
	.align		4
.L_44:
        /*00e8*/ 	.byte	0x02, 0x4a
        /*00ea*/ 	.byte	0x80
	.zero		1


	//----- nvinfo : EIATTR_SYSCALL_OFFSETS
	.align		4
        /*00ec*/ 	.byte	0x04, 0x46
        /*00ee*/ 	.short	(.L_46 - .L_45)


	//   ....[0]....
.L_45:
        /*00f0*/ 	.word	0x00005df0


	//   ....[1]....
        /*00f4*/ 	.word	0x00005f30


	//   ....[2]....
        /*00f8*/ 	.word	0x00006760


	//   ....[3]....
        /*00fc*/ 	.word	0x00007500


	//   ....[4]....
        /*0100*/ 	.word	0x00008250


	//   ....[5]....
        /*0104*/ 	.word	0x00008fc0


	//----- nvinfo : EIATTR_MBARRIER_INSTR_OFFSETS
	.align		4
.L_46:
        /*0108*/ 	.byte	0x04, 0x39
        /*010a*/ 	.short	(.L_48 - .L_47)


	//   ....[0]....
.L_47:
        /*010c*/ 	.word	0x00000610
        /*0110*/ 	.word	0x000000ff
        /*0114*/ 	.word	0x00000000
        /*0118*/ 	.short	0x0100
        /*011a*/ 	.byte	0x04
	.zero		1


	//   ....[1]....
        /*011c*/ 	.word	0x00000620
        /*0120*/ 	.word	0x000000ff
        /*0124*/ 	.word	0x00000050
        /*0128*/ 	.short	0x0100
        /*012a*/ 	.byte	0x04
	.zero		1


	//   ....[2]....
        /*012c*/ 	.word	0x00000630
        /*0130*/ 	.word	0x000000ff
        /*0134*/ 	.word	0x00000008
        /*0138*/ 	.short	0x0100
        /*013a*/ 	.byte	0x04
	.zero		1


	//   ....[3]....
        /*013c*/ 	.word	0x00000640
        /*0140*/ 	.word	0x000000ff
        /*0144*/ 	.word	0x00000058
        /*0148*/ 	.short	0x0100
        /*014a*/ 	.byte	0x04
	.zero		1


	//   ....[4]....
        /*014c*/ 	.word	0x00000650
        /*0150*/ 	.word	0x000000ff
        /*0154*/ 	.word	0x00000010
        /*0158*/ 	.short	0x0100
        /*015a*/ 	.byte	0x04
	.zero		1


	//   ....[5]....
        /*015c*/ 	.word	0x00000660
        /*0160*/ 	.word	0x000000ff
        /*0164*/ 	.word	0x00000060
        /*0168*/ 	.short	0x0100
        /*016a*/ 	.byte	0x04
	.zero		1


	//   ....[6]....
        /*016c*/ 	.word	0x00000670
        /*0170*/ 	.word	0x000000ff
        /*0174*/ 	.word	0x00000018
        /*0178*/ 	.short	0x0100
        /*017a*/ 	.byte	0x04
	.zero		1


	//   ....[7]....
        /*017c*/ 	.word	0x00000680
        /*0180*/ 	.word	0x000000ff
        /*0184*/ 	.word	0x00000068
        /*0188*/ 	.short	0x0100
        /*018a*/ 	.byte	0x04
	.zero		1


	//   ....[8]....
        /*018c*/ 	.word	0x00000690
        /*0190*/ 	.word	0x000000ff
        /*0194*/ 	.word	0x00000020
        /*0198*/ 	.short	0x0100
        /*019a*/ 	.byte	0x04
	.zero		1


	//   ....[9]....
        /*019c*/ 	.word	0x000006a0
        /*01a0*/ 	.word	0x000000ff
        /*01a4*/ 	.word	0x00000070
        /*01a8*/ 	.short	0x0100
        /*01aa*/ 	.byte	0x04
	.zero		1


	//   ....[10]....
        /*01ac*/ 	.word	0x000006b0
        /*01b0*/ 	.word	0x000000ff
        /*01b4*/ 	.word	0x00000028
        /*01b8*/ 	.short	0x0100
        /*01ba*/ 	.byte	0x04
	.zero		1


	//   ....[11]....
        /*01bc*/ 	.word	0x000006c0
        /*01c0*/ 	.word	0x000000ff
        /*01c4*/ 	.word	0x00000078
        /*01c8*/ 	.short	0x0100
        /*01ca*/ 	.byte	0x04
	.zero		1


	//   ....[12]....
        /*01cc*/ 	.word	0x000006d0
        /*01d0*/ 	.word	0x000000ff
        /*01d4*/ 	.word	0x00000030
        /*01d8*/ 	.short	0x0100
        /*01da*/ 	.byte	0x04
	.zero		1


	//   ....[13]....
        /*01dc*/ 	.word	0x000006e0
        /*01e0*/ 	.word	0x000000ff
        /*01e4*/ 	.word	0x00000080
        /*01e8*/ 	.short	0x0100
        /*01ea*/ 	.byte	0x04
	.zero		1


	//   ....[14]....
        /*01ec*/ 	.word	0x000006f0
        /*01f0*/ 	.word	0x000000ff
        /*01f4*/ 	.word	0x00000038
        /*01f8*/ 	.short	0x0100
        /*01fa*/ 	.byte	0x04
	.zero		1


	//   ....[15]....
        /*01fc*/ 	.word	0x00000700
        /*0200*/ 	.word	0x000000ff
        /*0204*/ 	.word	0x00000088
        /*0208*/ 	.short	0x0100
        /*020a*/ 	.byte	0x04
	.zero		1


	//   ....[16]....
        /*020c*/ 	.word	0x00000710
        /*0210*/ 	.word	0x000000ff
        /*0214*/ 	.word	0x00000040
        /*0218*/ 	.short	0x0100
        /*021a*/ 	.byte	0x04
	.zero		1


	//   ....[17]....
        /*021c*/ 	.word	0x00000720
        /*0220*/ 	.word	0x000000ff
        /*0224*/ 	.word	0x00000090
        /*0228*/ 	.short	0x0100
        /*022a*/ 	.byte	0x04
	.zero		1


	//   ....[18]....
        /*022c*/ 	.word	0x00000730
        /*0230*/ 	.word	0x000000ff
        /*0234*/ 	.word	0x00000048
        /*0238*/ 	.short	0x0100
        /*023a*/ 	.byte	0x04
	.zero		1


	//   ....[19]....
        /*023c*/ 	.word	0x00000740
        /*0240*/ 	.word	0x000000ff
        /*0244*/ 	.word	0x00000098
        /*0248*/ 	.short	0x0100
        /*024a*/ 	.byte	0x04
	.zero		1


	//   ....[20]....
        /*024c*/ 	.word	0x00000880
        /*0250*/ 	.word	0x000000ff
        /*0254*/ 	.word	0x000000a0
        /*0258*/ 	.short	0x0100
        /*025a*/ 	.byte	0x04
	.zero		1


	//   ....[21]....
        /*025c*/ 	.word	0x00000890
        /*0260*/ 	.word	0x000000ff
        /*0264*/ 	.word	0x000000c0
        /*0268*/ 	.short	0x0100
        /*026a*/ 	.byte	0x04
	.zero		1


	//   ....[22]....
        /*026c*/ 	.word	0x000008a0
        /*0270*/ 	.word	0x000000ff
        /*0274*/ 	.word	0x000000a8
        /*0278*/ 	.short	0x0100
        /*027a*/ 	.byte	0x04
	.zero		1


	//   ....[23]....
        /*027c*/ 	.word	0x000008b0
        /*0280*/ 	.word	0x000000ff
        /*0284*/ 	.word	0x000000c8
        /*0288*/ 	.short	0x0100
        /*028a*/ 	.byte	0x04
	.zero		1


	//   ....[24]....
        /*028c*/ 	.word	0x000008c0
        /*0290*/ 	.word	0x000000ff
        /*0294*/ 	.word	0x000000b0
        /*0298*/ 	.short	0x0100
        /*029a*/ 	.byte	0x04
	.zero		1


	//   ....[25]....
        /*029c*/ 	.word	0x000008d0
        /*02a0*/ 	.word	0x000000ff
        /*02a4*/ 	.word	0x000000d0
        /*02a8*/ 	.short	0x0100
        /*02aa*/ 	.byte	0x04
	.zero		1


	//   ....[26]....
        /*02ac*/ 	.word	0x000008e0
        /*02b0*/ 	.word	0x000000ff
        /*02b4*/ 	.word	0x000000b8
        /*02b8*/ 	.short	0x0100
        /*02ba*/ 	.byte	0x04
	.zero		1


	//   ....[27]....
        /*02bc*/ 	.word	0x000008f0
        /*02c0*/ 	.word	0x000000ff
        /*02c4*/ 	.word	0x000000d8
        /*02c8*/ 	.short	0x0100
        /*02ca*/ 	.byte	0x04
	.zero		1


	//   ....[28]....
        /*02cc*/ 	.word	0x000009e0
        /*02d0*/ 	.word	0x000000ff
        /*02d4*/ 	.word	0x000000e0
        /*02d8*/ 	.short	0x0100
        /*02da*/ 	.byte	0x06
	.zero		1


	//   ....[29]....
        /*02dc*/ 	.word	0x000009f0
        /*02e0*/ 	.word	0x000000ff
        /*02e4*/ 	.word	0x000000e8
        /*02e8*/ 	.short	0x0100
        /*02ea*/ 	.byte	0x06
	.zero		1


	//   ....[30]....
        /*02ec*/ 	.word	0x00000b30
        /*02f0*/ 	.word	0x000000ff
        /*02f4*/ 	.word	0x000000f0
        /*02f8*/ 	.short	0x0100
        /*02fa*/ 	.byte	0x06
	.zero		1


	//   ....[31]....
        /*02fc*/ 	.word	0x00000b40
        /*0300*/ 	.word	0x000000ff
        /*0304*/ 	.word	0x00000100
        /*0308*/ 	.short	0x0100
        /*030a*/ 	.byte	0x06
	.zero		1


	//   ....[32]....
        /*030c*/ 	.word	0x00000b50
        /*0310*/ 	.word	0x000000ff
        /*0314*/ 	.word	0x000000f8
        /*0318*/ 	.short	0x0100
        /*031a*/ 	.byte	0x06
	.zero		1


	//   ....[33]....
        /*031c*/ 	.word	0x00000b60
        /*0320*/ 	.word	0x000000ff
        /*0324*/ 	.word	0x00000108
        /*0328*/ 	.short	0x0100
        /*032a*/ 	.byte	0x06
	.zero		1


	//   ....[34]....
        /*032c*/ 	.word	0x00000c90
        /*0330*/ 	.word	0x000000ff
        /*0334*/ 	.word	0x00000110
        /*0338*/ 	.short	0x0100
        /*033a*/ 	.byte	0x04
	.zero		1


	//   ....[35]....
        /*033c*/ 	.word	0x00000ca0
        /*0340*/ 	.word	0x000000ff
        /*0344*/ 	.word	0x00000130
        /*0348*/ 	.short	0x0100
        /*034a*/ 	.byte	0x04
	.zero		1


	//   ....[36]....
        /*034c*/ 	.word	0x00000cb0
        /*0350*/ 	.word	0x000000ff
        /*0354*/ 	.word	0x00000118
        /*0358*/ 	.short	0x0100
        /*035a*/ 	.byte	0x04
	.zero		1


	//   ....[37]....
        /*035c*/ 	.word	0x00000cc0
        /*0360*/ 	.word	0x000000ff
        /*0364*/ 	.word	0x00000138
        /*0368*/ 	.short	0x0100
        /*036a*/ 	.byte	0x04
	.zero		1


	//   ....[38]....
        /*036c*/ 	.word	0x00000cd0
        /*0370*/ 	.word	0x000000ff
        /*0374*/ 	.word	0x00000120
        /*0378*/ 	.short	0x0100
        /*037a*/ 	.byte	0x04
	.zero		1


	//   ....[39]....
        /*037c*/ 	.word	0x00000ce0
        /*0380*/ 	.word	0x000000ff
        /*0384*/ 	.word	0x00000140
        /*0388*/ 	.short	0x0100
        /*038a*/ 	.byte	0x04
	.zero		1


	//   ....[40]....
        /*038c*/ 	.word	0x00000cf0
        /*0390*/ 	.word	0x000000ff
        /*0394*/ 	.word	0x00000128
        /*0398*/ 	.short	0x0100
        /*039a*/ 	.byte	0x04
	.zero		1


	//   ....[41]....
        /*039c*/ 	.word	0x00000d00
        /*03a0*/ 	.word	0x000000ff
        /*03a4*/ 	.word	0x00000148
        /*03a8*/ 	.short	0x0100
        /*03aa*/ 	.byte	0x04
	.zero		1


	//   ....[42]....
        /*03ac*/ 	.word	0x00000df0
        /*03b0*/ 	.word	0x000000ff
        /*03b4*/ 	.word	0x00000150
        /*03b8*/ 	.short	0x0100
        /*03ba*/ 	.byte	0x04
	.zero		1


	//   ....[43]....
        /*03bc*/ 	.word	0x00000e00
        /*03c0*/ 	.word	0x000000ff
        /*03c4*/ 	.word	0x00000160
        /*03c8*/ 	.short	0x0100
        /*03ca*/ 	.byte	0x04
	.zero		1


	//   ....[44]....
        /*03cc*/ 	.word	0x00000e10
        /*03d0*/ 	.word	0x000000ff
        /*03d4*/ 	.word	0x00000158
        /*03d8*/ 	.short	0x0100
        /*03da*/ 	.byte	0x04
	.zero		1


	//   ....[45]....
        /*03dc*/ 	.word	0x00000e20
        /*03e0*/ 	.word	0x000000ff
        /*03e4*/ 	.word	0x00000168
        /*03e8*/ 	.short	0x0100
        /*03ea*/ 	.byte	0x04
	.zero		1


	//   ....[46]....
        /*03ec*/ 	.word	0x00001960
        /*03f0*/ 	.word	0x00000000
        /*03f4*/ 	.word	0x00000160
        /*03f8*/ 	.short	0x010a
        /*03fa*/ 	.byte	0xff
	.zero		1


	//   ....[47]....
        /*03fc*/ 	.word	0x00001990
        /*0400*/ 	.word	0x00000000
        /*0404*/ 	.word	0x00000150
        /*0408*/ 	.short	0x0101
        /*040a*/ 	.byte	0xff
	.zero		1


	//   ....[48]....
        /*040c*/ 	.word	0x00001a60
        /*0410*/ 	.word	0x000000ff
        /*0414*/ 	.word	0x00000050
        /*0418*/ 	.short	0x010a
        /*041a*/ 	.byte	0x04
	.zero		1


	//   ....[49]....
        /*041c*/ 	.word	0x00001ae0
        /*0420*/ 	.word	0x000000ff
        /*0424*/ 	.word	0x00000050
        /*0428*/ 	.short	0x010a
        /*042a*/ 	.byte	0x21
	.zero		1


	//   ....[50]....
        /*042c*/ 	.word	0x00001c70
        /*0430*/ 	.word	0x000000ff
        /*0434*/ 	.word	0x00000050
        /*0438*/ 	.short	0x010a
        /*043a*/ 	.byte	0x08
	.zero		1


	//   ....[51]....
        /*043c*/ 	.word	0x00001d90
        /*0440*/ 	.word	0x000000ff
        /*0444*/ 	.word	0x000000e8
        /*0448*/ 	.short	0x0101
        /*044a*/ 	.byte	0x06
	.zero		1


	//   ....[52]....
        /*044c*/ 	.word	0x00001db0
        /*0450*/ 	.word	0x000000ff
        /*0454*/ 	.word	0x00000050
        /*0458*/ 	.short	0x010a
        /*045a*/ 	.byte	0x04
	.zero		1


	//   ....[53]....
        /*045c*/ 	.word	0x00001e30
        /*0460*/ 	.word	0x000000ff
        /*0464*/ 	.word	0x00000050
        /*0468*/ 	.short	0x010a
        /*046a*/ 	.byte	0x11
	.zero		1


	//   ....[54]....
        /*046c*/ 	.word	0x00002040
        /*0470*/ 	.word	0x000000ff
        /*0474*/ 	.word	0x00000050
        /*0478*/ 	.short	0x010a
        /*047a*/ 	.byte	0x07
	.zero		1


	//   ....[55]....
        /*047c*/ 	.word	0x00002110
        /*0480*/ 	.word	0x00000003
        /*0484*/ 	.word	0x000000f0
        /*0488*/ 	.short	0x010a
        /*048a*/ 	.byte	0xff
	.zero		1


	//   ....[56]....
        /*048c*/ 	.word	0x00002260
        /*0490*/ 	.word	0x00000000
        /*0494*/ 	.word	0x00000000
        /*0498*/ 	.short	0x0101
        /*049a*/ 	.byte	0xff
	.zero		1


	//   ....[57]....
        /*049c*/ 	.word	0x00002820
        /*04a0*/ 	.word	0x000000ff
        /*04a4*/ 	.word	0x00000000
        /*04a8*/ 	.short	0x010a
        /*04aa*/ 	.byte	0x04
	.zero		1


	//   ....[58]....
        /*04ac*/ 	.word	0x000028b0
        /*04b0*/ 	.word	0x000000ff
        /*04b4*/ 	.word	0x00000000
        /*04b8*/ 	.short	0x010a
        /*04ba*/ 	.byte	0x05
	.zero		1


	//   ....[59]....
        /*04bc*/ 	.word	0x00002940
        /*04c0*/ 	.word	0x000000ff
        /*04c4*/ 	.word	0x00000000
        /*04c8*/ 	.short	0x010a
        /*04ca*/ 	.byte	0x05
	.zero		1


	//   ....[60]....
        /*04cc*/ 	.word	0x000029d0
        /*04d0*/ 	.word	0x000000ff
        /*04d4*/ 	.word	0x00000000
        /*04d8*/ 	.short	0x010a
        /*04da*/ 	.byte	0x05
	.zero		1


	//   ....[61]....
        /*04dc*/ 	.word	0x00002a60
        /*04e0*/ 	.word	0x000000ff
        /*04e4*/ 	.word	0x00000000
        /*04e8*/ 	.short	0x010a
        /*04ea*/ 	.byte	0x05
	.zero		1


	//   ....[62]....
        /*04ec*/ 	.word	0x00002af0
        /*04f0*/ 	.word	0x000000ff
        /*04f4*/ 	.word	0x00000000
        /*04f8*/ 	.short	0x010a
        /*04fa*/ 	.byte	0x05
	.zero		1


	//   ....[63]....
        /*04fc*/ 	.word	0x00002b80
        /*0500*/ 	.word	0x000000ff
        /*0504*/ 	.word	0x00000000
        /*0508*/ 	.short	0x010a
        /*050a*/ 	.byte	0x05
	.zero		1


	//   ....[64]....
        /*050c*/ 	.word	0x00002c10
        /*0510*/ 	.word	0x000000ff
        /*0514*/ 	.word	0x00000000
        /*0518*/ 	.short	0x010a
        /*051a*/ 	.byte	0x05
	.zero		1


	//   ....[65]....
        /*051c*/ 	.word	0x00002ca0
        /*0520*/ 	.word	0x000000ff
        /*0524*/ 	.word	0x00000000
        /*0528*/ 	.short	0x010a
        /*052a*/ 	.byte	0x05
	.zero		1


	//   ....[66]....
        /*052c*/ 	.word	0x00002d40
        /*0530*/ 	.word	0x00000000
        /*0534*/ 	.word	0x00000000
        /*0538*/ 	.short	0x010a
        /*053a*/ 	.byte	0xff
	.zero		1


	//   ....[67]....
        /*053c*/ 	.word	0x00002e60
        /*0540*/ 	.word	0x00000002
        /*0544*/ 	.word	0x00000150
        /*0548*/ 	.short	0x010a
        /*054a*/ 	.byte	0xff
	.zero		1


	//   ....[68]....
        /*054c*/ 	.word	0x00002ed0
        /*0550*/ 	.word	0x00000002
        /*0554*/ 	.word	0x00000000
        /*0558*/ 	.short	0x0101
        /*055a*/ 	.byte	0xff
	.zero		1


	//   ....[69]....
        /*055c*/ 	.word	0x00002ef0
        /*0560*/ 	.word	0x000000ff
        /*0564*/ 	.word	0x00000100
        /*0568*/ 	.short	0x010a
        /*056a*/ 	.byte	0x04
	.zero		1


	//   ....[70]....
        /*056c*/ 	.word	0x00003010
        /*0570*/ 	.word	0x00000002
        /*0574*/ 	.word	0x000000f0
        /*0578*/ 	.short	0x010a
        /*057a*/ 	.byte	0xff
	.zero		1


	//   ....[71]....
        /*057c*/ 	.word	0x00003110
        /*0580*/ 	.word	0x00000002
        /*0584*/ 	.word	0x00000000
        /*0588*/ 	.short	0x0101
        /*058a*/ 	.byte	0xff
	.zero		1


	//   ....[72]....
        /*058c*/ 	.word	0x000031a0
        /*0590*/ 	.word	0x000000ff
        /*0594*/ 	.word	0x00000100
        /*0598*/ 	.short	0x0106
        /*059a*/ 	.byte	0x04
	.zero		1


	//   ....[73]....
        /*059c*/ 	.word	0x000031c0
        /*05a0*/ 	.word	0x000000ff
        /*05a4*/ 	.word	0x00000100
        /*05a8*/ 	.short	0x010a
        /*05aa*/ 	.byte	0x04
	.zero		1


	//   ....[74]....
        /*05ac*/ 	.word	0x00003250
        /*05b0*/ 	.word	0x000000ff
        /*05b4*/ 	.word	0x00000100
        /*05b8*/ 	.short	0x0106
        /*05ba*/ 	.byte	0x07
	.zero		1


	//   ....[75]....
        /*05bc*/ 	.word	0x00003290
        /*05c0*/ 	.word	0x00000000
        /*05c4*/ 	.word	0x00000100
        /*05c8*/ 	.short	0x010a
        /*05ca*/ 	.byte	0xff
	.zero		1


	//   ....[76]....
        /*05cc*/ 	.word	0x000037a0
        /*05d0*/ 	.word	0x00000000
        /*05d4*/ 	.word	0x000000f0
        /*05d8*/ 	.short	0x010a
        /*05da*/ 	.byte	0xff
	.zero		1


	//   ....[77]....
        /*05dc*/ 	.word	0x000038a0
        /*05e0*/ 	.word	0x00000003
        /*05e4*/ 	.word	0x00000000
        /*05e8*/ 	.short	0x0101
        /*05ea*/ 	.byte	0xff
	.zero		1


	//   ....[78]....
        /*05ec*/ 	.word	0x000038b0
        /*05f0*/ 	.word	0x000000ff
        /*05f4*/ 	.word	0x00000000
        /*05f8*/ 	.short	0x010a
        /*05fa*/ 	.byte	0x04
	.zero		1


	//   ....[79]....
        /*05fc*/ 	.word	0x00003930
        /*0600*/ 	.word	0x000000ff
        /*0604*/ 	.word	0x00000130
        /*0608*/ 	.short	0x010a
        /*060a*/ 	.byte	0x17
	.zero		1


	//   ....[80]....
        /*060c*/ 	.word	0x00003a10
        /*0610*/ 	.word	0x000000ff
        /*0614*/ 	.word	0x00000000
        /*0618*/ 	.short	0x010a
        /*061a*/ 	.byte	0x05
	.zero		1


	//   ....[81]....
        /*061c*/ 	.word	0x00003b50
        /*0620*/ 	.word	0x000000ff
        /*0624*/ 	.word	0x00000000
        /*0628*/ 	.short	0x010a
        /*062a*/ 	.byte	0x04
	.zero		1


	//   ....[82]....
        /*062c*/ 	.word	0x00003d40
        /*0630*/ 	.word	0x000000ff
        /*0634*/ 	.word	0x00000000
        /*0638*/ 	.short	0x010a
        /*063a*/ 	.byte	0x04
	.zero		1


	//   ....[83]....
        /*063c*/ 	.word	0x00003dd0
        /*0640*/ 	.word	0x000000ff
        /*0644*/ 	.word	0x00000000
        /*0648*/ 	.short	0x010a
        /*064a*/ 	.byte	0x05
	.zero		1


	//   ....[84]....
        /*064c*/ 	.word	0x00003e60
        /*0650*/ 	.word	0x000000ff
        /*0654*/ 	.word	0x00000000
        /*0658*/ 	.short	0x010a
        /*065a*/ 	.byte	0x05
	.zero		1


	//   ....[85]....
        /*065c*/ 	.word	0x00003ef0
        /*0660*/ 	.word	0x000000ff
        /*0664*/ 	.word	0x00000000
        /*0668*/ 	.short	0x010a
        /*066a*/ 	.byte	0x04
	.zero		1


	//   ....[86]....
        /*066c*/ 	.word	0x00004410
        /*0670*/ 	.word	0x00000008
        /*0674*/ 	.word	0x000000f0
        /*0678*/ 	.short	0x010a
        /*067a*/ 	.byte	0xff
	.zero		1


	//   ....[87]....
        /*067c*/ 	.word	0x00004580
        /*0680*/ 	.word	0x00000000
        /*0684*/ 	.word	0x00000000
        /*0688*/ 	.short	0x0101
        /*068a*/ 	.byte	0xff
	.zero		1


	//   ....[88]....
        /*068c*/ 	.word	0x00004a60
        /*0690*/ 	.word	0x000000ff
        /*0694*/ 	.word	0x000000e8
        /*0698*/ 	.short	0x010a
        /*069a*/ 	.byte	0x15
	.zero		1


	//   ....[89]....
        /*069c*/ 	.word	0x00004bf0
        /*06a0*/ 	.word	0x000000ff
        /*06a4*/ 	.word	0x000000c0
        /*06a8*/ 	.short	0x010a
        /*06aa*/ 	.byte	0x15
	.zero		1


	//   ....[90]....
        /*06ac*/ 	.word	0x00004d40
        /*06b0*/ 	.word	0x000000ff
        /*06b4*/ 	.word	0x000000a0
        /*06b8*/ 	.short	0x010b
        /*06ba*/ 	.byte	0x15
	.zero		1


	//   ....[91]....
        /*06bc*/ 	.word	0x00004d60
        /*06c0*/ 	.word	0x000000ff
        /*06c4*/ 	.word	0x00000000
        /*06c8*/ 	.short	0x0101
        /*06ca*/ 	.byte	0x04
	.zero		1


	//   ....[92]....
        /*06cc*/ 	.word	0x00004d70
        /*06d0*/ 	.word	0x000000ff
        /*06d4*/ 	.word	0x000000c8
        /*06d8*/ 	.short	0x010a
        /*06da*/ 	.byte	0x15
	.zero		1


	//   ....[93]....
        /*06dc*/ 	.word	0x00004ec0
        /*06e0*/ 	.word	0x000000ff
        /*06e4*/ 	.word	0x000000a8
        /*06e8*/ 	.short	0x010b
        /*06ea*/ 	.byte	0x15
	.zero		1


	//   ....[94]....
        /*06ec*/ 	.word	0x00004ee0
        /*06f0*/ 	.word	0x000000ff
        /*06f4*/ 	.word	0x00000000
        /*06f8*/ 	.short	0x0101
        /*06fa*/ 	.byte	0x04
	.zero		1


	//   ....[95]....
        /*06fc*/ 	.word	0x00004ef0
        /*0700*/ 	.word	0x000000ff
        /*0704*/ 	.word	0x000000d0
        /*0708*/ 	.short	0x010a
        /*070a*/ 	.byte	0x15
	.zero		1


	//   ....[96]....
        /*070c*/ 	.word	0x00005050
        /*0710*/ 	.word	0x000000ff
        /*0714*/ 	.word	0x000000b0
        /*0718*/ 	.short	0x010b
        /*071a*/ 	.byte	0x15
	.zero		1


	//   ....[97]....
        /*071c*/ 	.word	0x00005070
        /*0720*/ 	.word	0x000000ff
        /*0724*/ 	.word	0x00000000
        /*0728*/ 	.short	0x0101
        /*072a*/ 	.byte	0x04
	.zero		1


	//   ....[98]....
        /*072c*/ 	.word	0x00005080
        /*0730*/ 	.word	0x000000ff
        /*0734*/ 	.word	0x000000d8
        /*0738*/ 	.short	0x010a
        /*073a*/ 	.byte	0x15
	.zero		1


	//   ....[99]....
        /*073c*/ 	.word	0x00005280
        /*0740*/ 	.word	0x000000ff
        /*0744*/ 	.word	0x000000b8
        /*0748*/ 	.short	0x010b
        /*074a*/ 	.byte	0x15
	.zero		1


	//   ....[100]....
        /*074c*/ 	.word	0x00005290
        /*0750*/ 	.word	0x000000ff
        /*0754*/ 	.word	0x00000000
        /*0758*/ 	.short	0x0101
        /*075a*/ 	.byte	0x2b
	.zero		1


	//   ....[101]....
        /*075c*/ 	.word	0x000052c0
        /*0760*/ 	.word	0x000000ff
        /*0764*/ 	.word	0x000000c0
        /*0768*/ 	.short	0x010a
        /*076a*/ 	.byte	0x15
	.zero		1


	//   ....[102]....
        /*076c*/ 	.word	0x000052e0
        /*0770*/ 	.word	0x000000ff
        /*0774*/ 	.word	0x000000c8
        /*0778*/ 	.short	0x010a
        /*077a*/ 	.byte	0x15
	.zero		1


	//   ....[103]....
        /*077c*/ 	.word	0x00005300
        /*0780*/ 	.word	0x000000ff
        /*0784*/ 	.word	0x000000d0
        /*0788*/ 	.short	0x010a
        /*078a*/ 	.byte	0x15
	.zero		1


	//   ....[104]....
        /*078c*/ 	.word	0x00005340
        /*0790*/ 	.word	0x00000000
        /*0794*/ 	.word	0x000000d8
        /*0798*/ 	.short	0x010a
        /*079a*/ 	.byte	0xff
	.zero		1


	//   ....[105]....
        /*079c*/ 	.word	0x00005680
        /*07a0*/ 	.word	0x00000003
        /*07a4*/ 	.word	0x000000f0
        /*07a8*/ 	.short	0x010a
        /*07aa*/ 	.byte	0xff
	.zero		1


	//   ....[106]....
        /*07ac*/ 	.word	0x00005800
        /*07b0*/ 	.word	0x00000000
        /*07b4*/ 	.word	0x00000000
        /*07b8*/ 	.short	0x0101
        /*07ba*/ 	.byte	0xff
	.zero		1


	//   ....[107]....
        /*07bc*/ 	.word	0x00006320
        /*07c0*/ 	.word	0x00000002
        /*07c4*/ 	.word	0x000000a0
        /*07c8*/ 	.short	0x010a
        /*07ca*/ 	.byte	0xff
	.zero		1


	//   ....[108]....
        /*07cc*/ 	.word	0x00006360
        /*07d0*/ 	.word	0x00000034
        /*07d4*/ 	.word	0x00000110
        /*07d8*/ 	.short	0x010a
        /*07da*/ 	.byte	0xff
	.zero		1


	//   ....[109]....
        /*07dc*/ 	.word	0x000064a0
        /*07e0*/ 	.word	0x00000002
        /*07e4*/ 	.word	0x000000a0
        /*07e8*/ 	.short	0x010a
        /*07ea*/ 	.byte	0xff
	.zero		1


	//   ....[110]....
        /*07ec*/ 	.word	0x000065c0
        /*07f0*/ 	.word	0x00000000
        /*07f4*/ 	.word	0x00000000
        /*07f8*/ 	.short	0x0101
        /*07fa*/ 	.byte	0xff
	.zero		1


	//   ....[111]....
        /*07fc*/ 	.word	0x00006640
        /*0800*/ 	.word	0x00000034
        /*0804*/ 	.word	0x00000110
        /*0808*/ 	.short	0x010a
        /*080a*/ 	.byte	0xff
	.zero		1


	//   ....[112]....
        /*080c*/ 	.word	0x000071b0
        /*0810*/ 	.word	0x00000000
        /*0814*/ 	.word	0x000000a0
        /*0818*/ 	.short	0x010a
        /*081a*/ 	.byte	0xff
	.zero		1


	//   ....[113]....
        /*081c*/ 	.word	0x00007260
        /*0820*/ 	.word	0x00000000
        /*0824*/ 	.word	0x000000a0
        /*0828*/ 	.short	0x010a
        /*082a*/ 	.byte	0xff
	.zero		1


	//   ....[114]....
        /*082c*/ 	.word	0x00007380
        /*0830*/ 	.word	0x00000000
        /*0834*/ 	.word	0x00000000
        /*0838*/ 	.short	0x0101
        /*083a*/ 	.byte	0xff
	.zero		1


	//   ....[115]....
        /*083c*/ 	.word	0x00007ef0
        /*0840*/ 	.word	0x00000000
        /*0844*/ 	.word	0x000000a0
        /*0848*/ 	.short	0x010a
        /*084a*/ 	.byte	0xff
	.zero		1


	//   ....[116]....
        /*084c*/ 	.word	0x00007fa0
        /*0850*/ 	.word	0x00000000
        /*0854*/ 	.word	0x000000a0
        /*0858*/ 	.short	0x010a
        /*085a*/ 	.byte	0xff
	.zero		1


	//   ....[117]....
        /*085c*/ 	.word	0x000080d0
        /*0860*/ 	.word	0x00000000
        /*0864*/ 	.word	0x00000000
        /*0868*/ 	.short	0x0101
        /*086a*/ 	.byte	0xff
	.zero		1


	//   ....[118]....
        /*086c*/ 	.word	0x00008c70
        /*0870*/ 	.word	0x00000000
        /*0874*/ 	.word	0x000000a0
        /*0878*/ 	.short	0x010a
        /*087a*/ 	.byte	0xff
	.zero		1


	//   ....[119]....
        /*087c*/ 	.word	0x00008d20
        /*0880*/ 	.word	0x00000000
        /*0884*/ 	.word	0x000000a0
        /*0888*/ 	.short	0x010a
        /*088a*/ 	.byte	0xff
	.zero		1


	//   ....[120]....
        /*088c*/ 	.word	0x00008e40
        /*0890*/ 	.word	0x00000000
        /*0894*/ 	.word	0x00000000
        /*0898*/ 	.short	0x0101
        /*089a*/ 	.byte	0xff
	.zero		1


	//   ....[121]....
        /*089c*/ 	.word	0x00009250
        /*08a0*/ 	.word	0x000000ff
        /*08a4*/ 	.word	0x00000000
        /*08a8*/ 	.short	0x0101
        /*08aa*/ 	.byte	0x04
	.zero		1


	//   ....[122]....
        /*08ac*/ 	.word	0x00009b50
        /*08b0*/ 	.word	0x00000000
        /*08b4*/ 	.word	0x00000160
        /*08b8*/ 	.short	0x010a
        /*08ba*/ 	.byte	0xff
	.zero		1


	//   ....[123]....
        /*08bc*/ 	.word	0x00009bb0
        /*08c0*/ 	.word	0x00000000
        /*08c4*/ 	.word	0x00000050
        /*08c8*/ 	.short	0x010a
        /*08ca*/ 	.byte	0xff
	.zero		1


	//   ....[124]....
        /*08cc*/ 	.word	0x00009c10
        /*08d0*/ 	.word	0x00000000
        /*08d4*/ 	.word	0x00000050
        /*08d8*/ 	.short	0x010a
        /*08da*/ 	.byte	0xff
	.zero		1


	//   ....[125]....
        /*08dc*/ 	.word	0x00009c60
        /*08e0*/ 	.word	0x00000003
        /*08e4*/ 	.word	0x000000f0
        /*08e8*/ 	.short	0x010a
        /*08ea*/ 	.byte	0xff
	.zero		1


	//   ....[126]....
        /*08ec*/ 	.word	0x00009cc0
        /*08f0*/ 	.word	0x00000000
        /*08f4*/ 	.word	0x00000000
        /*08f8*/ 	.short	0x010a
        /*08fa*/ 	.byte	0xff
	.zero		1


	//   ....[127]....
        /*08fc*/ 	.word	0x00009d20
        /*0900*/ 	.word	0x00000000
        /*0904*/ 	.word	0x00000000
        /*0908*/ 	.short	0x010a
        /*090a*/ 	.byte	0xff
	.zero		1


	//   ....[128]....
        /*090c*/ 	.word	0x00009d80
        /*0910*/ 	.word	0x00000000
        /*0914*/ 	.word	0x00000000
        /*0918*/ 	.short	0x010a
        /*091a*/ 	.byte	0xff
	.zero		1


	//   ....[129]....
        /*091c*/ 	.word	0x00009de0
        /*0920*/ 	.word	0x00000000
        /*0924*/ 	.word	0x00000000
        /*0928*/ 	.short	0x010a
        /*092a*/ 	.byte	0xff
	.zero		1


	//   ....[130]....
        /*092c*/ 	.word	0x00009e40
        /*0930*/ 	.word	0x00000000
        /*0934*/ 	.word	0x00000000
        /*0938*/ 	.short	0x010a
        /*093a*/ 	.byte	0xff
	.zero		1


	//   ....[131]....
        /*093c*/ 	.word	0x00009ea0
        /*0940*/ 	.word	0x00000000
        /*0944*/ 	.word	0x00000000
        /*0948*/ 	.short	0x010a
        /*094a*/ 	.byte	0xff
	.zero		1


	//   ....[132]....
        /*094c*/ 	.word	0x00009f00
        /*0950*/ 	.word	0x00000000
        /*0954*/ 	.word	0x00000000
        /*0958*/ 	.short	0x010a
        /*095a*/ 	.byte	0xff
	.zero		1


	//   ....[133]....
        /*095c*/ 	.word	0x00009f60
        /*0960*/ 	.word	0x00000000
        /*0964*/ 	.word	0x00000000
        /*0968*/ 	.short	0x010a
        /*096a*/ 	.byte	0xff
	.zero		1


	//   ....[134]....
        /*096c*/ 	.word	0x00009fc0
        /*0970*/ 	.word	0x00000000
        /*0974*/ 	.word	0x00000000
        /*0978*/ 	.short	0x010a
        /*097a*/ 	.byte	0xff
	.zero		1


	//   ....[135]....
        /*097c*/ 	.word	0x0000a010
        /*0980*/ 	.word	0x00000002
        /*0984*/ 	.word	0x00000150
        /*0988*/ 	.short	0x010a
        /*098a*/ 	.byte	0xff
	.zero		1


	//   ....[136]....
        /*098c*/ 	.word	0x0000a070
        /*0990*/ 	.word	0x00000002
        /*0994*/ 	.word	0x00000100
        /*0998*/ 	.short	0x010a
        /*099a*/ 	.byte	0xff
	.zero		1


	//   ....[137]....
        /*099c*/ 	.word	0x0000a0c0
        /*09a0*/ 	.word	0x00000002
        /*09a4*/ 	.word	0x000000f0
        /*09a8*/ 	.short	0x010a
        /*09aa*/ 	.byte	0xff
	.zero		1


	//   ....[138]....
        /*09ac*/ 	.word	0x0000a120
        /*09b0*/ 	.word	0x00000000
        /*09b4*/ 	.word	0x00000100
        /*09b8*/ 	.short	0x010a
        /*09ba*/ 	.byte	0xff
	.zero		1


	//   ....[139]....
        /*09bc*/ 	.word	0x0000a170
        /*09c0*/ 	.word	0x00000000
        /*09c4*/ 	.word	0x000000f0
        /*09c8*/ 	.short	0x010a
        /*09ca*/ 	.byte	0xff
	.zero		1


	//   ....[140]....
        /*09cc*/ 	.word	0x0000a1d0
        /*09d0*/ 	.word	0x00000002
        /*09d4*/ 	.word	0x00000130
        /*09d8*/ 	.short	0x010a
        /*09da*/ 	.byte	0xff
	.zero		1


	//   ....[141]....
        /*09dc*/ 	.word	0x0000a230
        /*09e0*/ 	.word	0x00000000
        /*09e4*/ 	.word	0x00000000
        /*09e8*/ 	.short	0x010a
        /*09ea*/ 	.byte	0xff
	.zero		1


	//   ....[142]....
        /*09ec*/ 	.word	0x0000a290
        /*09f0*/ 	.word	0x00000000
        /*09f4*/ 	.word	0x00000000
        /*09f8*/ 	.short	0x010a
        /*09fa*/ 	.byte	0xff
	.zero		1


	//   ....[143]....
        /*09fc*/ 	.word	0x0000a2f0
        /*0a00*/ 	.word	0x00000000
        /*0a04*/ 	.word	0x00000000
        /*0a08*/ 	.short	0x010a
        /*0a0a*/ 	.byte	0xff
	.zero		1


	//   ....[144]....
        /*0a0c*/ 	.word	0x0000a350
        /*0a10*/ 	.word	0x00000000
        /*0a14*/ 	.word	0x00000000
        /*0a18*/ 	.short	0x010a
        /*0a1a*/ 	.byte	0xff
	.zero		1


	//   ....[145]....
        /*0a1c*/ 	.word	0x0000a3b0
        /*0a20*/ 	.word	0x00000000
        /*0a24*/ 	.word	0x00000000
        /*0a28*/ 	.short	0x010a
        /*0a2a*/ 	.byte	0xff
	.zero		1


	//   ....[146]....
        /*0a2c*/ 	.word	0x0000a400
        /*0a30*/ 	.word	0x00000008
        /*0a34*/ 	.word	0x000000f0
        /*0a38*/ 	.short	0x010a
        /*0a3a*/ 	.byte	0xff
	.zero		1


	//   ....[147]....
        /*0a3c*/ 	.word	0x0000a460
        /*0a40*/ 	.word	0x00000000
        /*0a44*/ 	.word	0x000000e8
        /*0a48*/ 	.short	0x010a
        /*0a4a*/ 	.byte	0xff
	.zero		1


	//   ....[148]....
        /*0a4c*/ 	.word	0x0000a4c0
        /*0a50*/ 	.word	0x00000000
        /*0a54*/ 	.word	0x000000c0
        /*0a58*/ 	.short	0x010a
        /*0a5a*/ 	.byte	0xff
	.zero		1


	//   ....[149]....
        /*0a5c*/ 	.word	0x0000a520
        /*0a60*/ 	.word	0x00000000
        /*0a64*/ 	.word	0x000000c8
        /*0a68*/ 	.short	0x010a
        /*0a6a*/ 	.byte	0xff
	.zero		1


	//   ....[150]....
        /*0a6c*/ 	.word	0x0000a580
        /*0a70*/ 	.word	0x00000000
        /*0a74*/ 	.word	0x000000d0
        /*0a78*/ 	.short	0x010a
        /*0a7a*/ 	.byte	0xff
	.zero		1


	//   ....[151]....
        /*0a7c*/ 	.word	0x0000a5e0
        /*0a80*/ 	.word	0x00000000
        /*0a84*/ 	.word	0x000000d8
        /*0a88*/ 	.short	0x010a
        /*0a8a*/ 	.byte	0xff
	.zero		1


	//   ....[152]....
        /*0a8c*/ 	.word	0x0000a640
        /*0a90*/ 	.word	0x00000000
        /*0a94*/ 	.word	0x000000c0
        /*0a98*/ 	.short	0x010a
        /*0a9a*/ 	.byte	0xff
	.zero		1


	//   ....[153]....
        /*0a9c*/ 	.word	0x0000a6a0
        /*0aa0*/ 	.word	0x00000000
        /*0aa4*/ 	.word	0x000000c8
        /*0aa8*/ 	.short	0x010a
        /*0aaa*/ 	.byte	0xff
	.zero		1


	//   ....[154]....
        /*0aac*/ 	.word	0x0000a700
        /*0ab0*/ 	.word	0x00000000
        /*0ab4*/ 	.word	0x000000d0
        /*0ab8*/ 	.short	0x010a
        /*0aba*/ 	.byte	0xff
	.zero		1


	//   ....[155]....
        /*0abc*/ 	.word	0x0000a750
        /*0ac0*/ 	.word	0x00000003
        /*0ac4*/ 	.word	0x000000f0
        /*0ac8*/ 	.short	0x010a
        /*0aca*/ 	.byte	0xff
	.zero		1


	//   ....[156]....
        /*0acc*/ 	.word	0x0000a7a0
        /*0ad0*/ 	.word	0x00000002
        /*0ad4*/ 	.word	0x000000a0
        /*0ad8*/ 	.short	0x010a
        /*0ada*/ 	.byte	0xff
	.zero		1


	//   ....[157]....
        /*0adc*/ 	.word	0x0000a7f0
        /*0ae0*/ 	.word	0x00000034
        /*0ae4*/ 	.word	0x00000110
        /*0ae8*/ 	.short	0x010a
        /*0aea*/ 	.byte	0xff
	.zero		1


	//   ....[158]....
        /*0aec*/ 	.word	0x0000a840
        /*0af0*/ 	.word	0x00000000
        /*0af4*/ 	.word	0x000000a0
        /*0af8*/ 	.short	0x010a
        /*0afa*/ 	.byte	0xff
	.zero		1


	//   ....[159]....
        /*0afc*/ 	.word	0x0000a890
        /*0b00*/ 	.word	0x00000000
        /*0b04*/ 	.word	0x000000a0
        /*0b08*/ 	.short	0x010a
        /*0b0a*/ 	.byte	0xff
	.zero		1


	//   ....[160]....
        /*0b0c*/ 	.word	0x0000a8e0
        /*0b10*/ 	.word	0x00000000
        /*0b14*/ 	.word	0x000000a0
        /*0b18*/ 	.short	0x010a
        /*0b1a*/ 	.byte	0xff
	.zero		1


	//----- nvinfo : EIATTR_NUM_MBARRIERS
	.align		4
.L_48:
        /*0b1c*/ 	.byte	0x03, 0x38
        /*0b1e*/ 	.short	0x002e


	//----- nvinfo : EIATTR_EXIT_INSTR_OFFSETS
	.align		4
        /*0b20*/ 	.byte	0x04, 0x1c
        /*0b22*/ 	.short	(.L_50 - .L_49)


	//   ....[0]....
.L_49:
        /*0b24*/ 	.word	0x00002d70


	//   ....[1]....
        /*0b28*/ 	.word	0x00003260


	//   ....[2]....
        /*0b2c*/ 	.word	0x000032c0


	//   ....[3]....
        /*0b30*/ 	.word	0x00004150


	//   ....[4]....
        /*0b34*/ 	.word	0x00005370


	//   ....[5]....
        /*0b38*/ 	.word	0x000053b0


	//   ....[6]....
        /*0b3c*/ 	.word	0x00009b40


	//----- nvinfo : EIATTR_MAX_THREADS
	.align		4
.L_50:
        /*0b40*/ 	.byte	0x04, 0x05
        /*0b42*/ 	.short	(.L_52 - .L_51)
.L_51:
        /*0b44*/ 	.word	0x00000100
        /*0b48*/ 	.word	0x00000001
        /*0b4c*/ 	.word	0x00000001


	//----- nvinfo : EIATTR_CRS_STACK_SIZE
	.align		4
.L_52:
        /*0b50*/ 	.byte	0x04, 0x1e
        /*0b52*/ 	.short	(.L_54 - .L_53)
.L_53:
        /*0b54*/ 	.word	0x00000000


	//----- nvinfo : EIATTR_CBANK_PARAM_SIZE
	.align		4
.L_54:
        /*0b58*/ 	.byte	0x03, 0x19
        /*0b5a*/ 	.short	0x0800


	//----- nvinfo : EIATTR_PARAM_CBANK
	.align		4
        /*0b5c*/ 	.byte	0x04, 0x0a
        /*0b5e*/ 	.short	(.L_56 - .L_55)
	.align		4
.L_55:
        /*0b60*/ 	.word	index@(.nv.constant0._ZN7cutlass13device_kernelINS_4gemm6kernel13GemmUniversalIN4cute5tupleIJiiiiEEENS1_10collective13CollectiveMmaINS1_35MainloopSm100TmaUmmaWarpSpecializedILi10ELi2ELi4ENS5_IJNS4_1CILi2EEENSA_ILi1EEESC_EEEEENS5_IJNSA_ILi64EEENSA_ILi256EEESF_EEEaNS5_IJlSC_lEEEaSI_NS4_8TiledMMAINS4_8MMA_AtomIJNS4_15SM100_MMA_S8_SSIaaiLi64ELi256ELNS4_4UMMA5MajorE0ELSN_0ELNSM_8SaturateE0EEEEEENS4_6LayoutINS5_IJSC_SC_SC_EEENS5_IJNSA_ILi0EEEST_ST_EEEEENS5_IJNS4_10UnderscoreESW_SW_EEEEENS4_13SM90_TMA_LOADENS4_14ComposedLayoutINS4_7SwizzleILi2ELi4ELi3EEENS4_18smem_ptr_flag_bitsILi8EEENSR_INS5_IJNSA_ILi8EEESF_EEENS5_IJSF_SC_EEEEEEEvNS4_8identityENS4_23SM90_TMA_LOAD_MULTICASTES19_vS1A_EENS_8epilogue10collective18CollectiveEpilogueINS1D_23Sm100TmaWarpSpecializedILi4ELi2ELi32ELb0ELb0EEEJSH_NS5_IJNSR_ISF_SC_EES1I_EEEaSI_aSI_NS1D_6fusion15FusionCallbacksIS1H_NS1K_17LinearCombinationIaiaiLNS_15FloatRoundStyleE2EEESH_S1J_JEEENS4_5SM1004TMEM4LOAD26SM100_TMEM_LOAD_16dp32b32xESZ_S19_NS4_39AutoVectorizingCopyWithAssumedAlignmentILi128EEENS4_14SM90_TMA_STOREES19_S1V_S1V_EEEvvEEEEvNT_6ParamsE)
        /*0b64*/ 	.short	0x0380
        /*0b66*/ 	.short	0x0800


	//----- nvinfo : EIATTR_SW_WAR
	.align		4
.L_56:
        /*0b68*/ 	.byte	0x04, 0x36
        /*0b6a*/ 	.short	(.L_58 - .L_57)
.L_57:
        /*0b6c*/ 	.word	0x00000008
.L_58:


//--------------------- .nv.callgraph             --------------------------
	.section	.nv.callgraph,"",@"SHT_CUDA_CALLGRAPH"
	.align	4
	.sectionentsize	8
	.align		4
        /*0000*/ 	.word	0x00000000
	.align		4
        /*0004*/ 	.word	0xffffffff
	.align		4
        /*0008*/ 	.word	index@(_ZN7cutlass13device_kernelINS_4gemm6kernel13GemmUniversalIN4cute5tupleIJiiiiEEENS1_10collective13CollectiveMmaINS1_35MainloopSm100TmaUmmaWarpSpecializedILi10ELi2ELi4ENS5_IJNS4_1CILi2EEENSA_ILi1EEESC_EEEEENS5_IJNSA_ILi64EEENSA_ILi256EEESF_EEEaNS5_IJlSC_lEEEaSI_NS4_8TiledMMAINS4_8MMA_AtomIJNS4_15SM100_MMA_S8_SSIaaiLi64ELi256ELNS4_4UMMA5MajorE0ELSN_0ELNSM_8SaturateE0EEEEEENS4_6LayoutINS5_IJSC_SC_SC_EEENS5_IJNSA_ILi0EEEST_ST_EEEEENS5_IJNS4_10UnderscoreESW_SW_EEEEENS4_13SM90_TMA_LOADENS4_14ComposedLayoutINS4_7SwizzleILi2ELi4ELi3EEENS4_18smem_ptr_flag_bitsILi8EEENSR_INS5_IJNSA_ILi8EEESF_EEENS5_IJSF_SC_EEEEEEEvNS4_8identityENS4_23SM90_TMA_LOAD_MULTICASTES19_vS1A_EENS_8epilogue10collective18CollectiveEpilogueINS1D_23Sm100TmaWarpSpecializedILi4ELi2ELi32ELb0ELb0EEEJSH_NS5_IJNSR_ISF_SC_EES1I_EEEaSI_aSI_NS1D_6fusion15FusionCallbacksIS1H_NS1K_17LinearCombinationIaiaiLNS_15FloatRoundStyleE2EEESH_S1J_JEEENS4_5SM1004TMEM4LOAD26SM100_TMEM_LOAD_16dp32b32xESZ_S19_NS4_39AutoVectorizingCopyWithAssumedAlignmentILi128EEENS4_14SM90_TMA_STOREES19_S1V_S1V_EEEvvEEEEvNT_6ParamsE)
	.align		4
        /*000c*/ 	.word	index@(__assertfail)
	.align		4
        /*0010*/ 	.word	0x00000000
	.align		4
        /*0014*/ 	.word	0xfffffffe
	.align		4
        /*0018*/ 	.word	0x00000000
	.align		4
        /*001c*/ 	.word	0xfffffffd
	.align		4
        /*0020*/ 	.word	0x00000000
	.align		4
        /*0024*/ 	.word	0xfffffffc


//--------------------- .nv.constant4             --------------------------
	.section	.nv.constant4,"a",@progbits
	.align	8
	.align		8
.nv.constant4:
        /*0000*/ 	.dword	__assertfail
	.align		8
        /*0008*/ 	.dword	__unnamed_1
	.align		8
        /*0010*/ 	.dword	__unnamed_2
	.align		8
        /*0018*/ 	.dword	__unnamed_3
	.align		8
        /*0020*/ 	.dword	_ZN40_INTERNAL_c81059f6_4_k_cu_faea5ecb_108464cuda3std3__45__cpo5beginE
	.align		8
        /*0028*/ 	.dword	_ZN40_INTERNAL_c81059f6_4_k_cu_faea5ecb_108464cuda3std3__45__cpo3endE
	.align		8
        /*0030*/ 	.dword	_ZN40_INTERNAL_c81059f6_4_k_cu_faea5ecb_108464cuda3std3__45__cpo6cbeginE
	.align		8
        /*0038*/ 	.dword	_ZN40_INTERNAL_c81059f6_4_k_cu_faea5ecb_108464cuda3std3__45__cpo4cendE
	.align		8
        /*0040*/ 	.dword	_ZN40_INTERNAL_c81059f6_4_k_cu_faea5ecb_108464cuda3std3__442_GLOBAL__N__c81059f6_4_k_cu_faea5ecb_108466ignoreE
	.align		8
        /*0048*/ 	.dword	_ZN40_INTERNAL_c81059f6_4_k_cu_faea5ecb_108464cuda3std3__419piecewise_constructE
	.align		8
        /*0050*/ 	.dword	_ZN40_INTERNAL_c81059f6_4_k_cu_faea5ecb_108464cuda3std3__48in_placeE
	.align		8
        /*0058*/ 	.dword	_ZN40_INTERNAL_c81059f6_4_k_cu_faea5ecb_108464cuda3std6ranges3__45__cpo4swapE
	.align		8
        /*0060*/ 	.dword	_ZN40_INTERNAL_c81059f6_4_k_cu_faea5ecb_108464cuda3std6ranges3__45__cpo9iter_moveE
	.align		8
        /*0068*/ 	.dword	_ZN40_INTERNAL_c81059f6_4_k_cu_faea5ecb_108464cute7productE
	.align		8
        /*0070*/ 	.dword	_ZN40_INTERNAL_c81059f6_4_k_cu_faea5ecb_108464cute1_E
	.align		8
        /*0078*/ 	.dword	$str$25
	.align		8
        /*0080*/ 	.dword	$str$26
	.align		8
        /*0088*/ 	.dword	$str$27
	.align		8
        /*0090*/ 	.dword	$str$28


//--------------------- .text._ZN7cutlass13device_kernelINS_4gemm6kernel13GemmUniversalIN4cute5tupleIJiiiiEEENS1_10collective13CollectiveMmaINS1_35MainloopSm100TmaUmmaWarpSpecializedILi10ELi2ELi4ENS5_IJNS4_1CILi2EEENSA_ILi1EEESC_EEEEENS5_IJNSA_ILi64EEENSA_ILi256EEESF_EEEaNS5_IJlSC_lEEEaSI_NS4_8TiledMMAINS4_8MMA_AtomIJNS4_15SM100_MMA_S8_SSIaaiLi64ELi256ELNS4_4UMMA5MajorE0ELSN_0ELNSM_8SaturateE0EEEEEENS4_6LayoutINS5_IJSC_SC_SC_EEENS5_IJNSA_ILi0EEEST_ST_EEEEENS5_IJNS4_10UnderscoreESW_SW_EEEEENS4_13SM90_TMA_LOADENS4_14ComposedLayoutINS4_7SwizzleILi2ELi4ELi3EEENS4_18smem_ptr_flag_bitsILi8EEENSR_INS5_IJNSA_ILi8EEESF_EEENS5_IJSF_SC_EEEEEEEvNS4_8identityENS4_23SM90_TMA_LOAD_MULTICASTES19_vS1A_EENS_8epilogue10collective18CollectiveEpilogueINS1D_23Sm100TmaWarpSpecializedILi4ELi2ELi32ELb0ELb0EEEJSH_NS5_IJNSR_ISF_SC_EES1I_EEEaSI_aSI_NS1D_6fusion15FusionCallbacksIS1H_NS1K_17LinearCombinationIaiaiLNS_15FloatRoundStyleE2EEESH_S1J_JEEENS4_5SM1004TMEM4LOAD26SM100_TMEM_LOAD_16dp32b32xESZ_S19_NS4_39AutoVectorizingCopyWithAssumedAlignmentILi128EEENS4_14SM90_TMA_STOREES19_S1V_S1V_EEEvvEEEEvNT_6ParamsE --------------------------
	.section	.text._ZN7cutlass13device_kernelINS_4gemm6kernel13GemmUniversalIN4cute5tupleIJiiiiEEENS1_10collective13CollectiveMmaINS1_35MainloopSm100TmaUmmaWarpSpecializedILi10ELi2ELi4ENS5_IJNS4_1CILi2EEENSA_ILi1EEESC_EEEEENS5_IJNSA_ILi64EEENSA_ILi256EEESF_EEEaNS5_IJlSC_lEEEaSI_NS4_8TiledMMAINS4_8MMA_AtomIJNS4_15SM100_MMA_S8_SSIaaiLi64ELi256ELNS4_4UMMA5MajorE0ELSN_0ELNSM_8SaturateE0EEEEEENS4_6LayoutINS5_IJSC_SC_SC_EEENS5_IJNSA_ILi0EEEST_ST_EEEEENS5_IJNS4_10UnderscoreESW_SW_EEEEENS4_13SM90_TMA_LOADENS4_14ComposedLayoutINS4_7SwizzleILi2ELi4ELi3EEENS4_18smem_ptr_flag_bitsILi8EEENSR_INS5_IJNSA_ILi8EEESF_EEENS5_IJSF_SC_EEEEEEEvNS4_8identityENS4_23SM90_TMA_LOAD_MULTICASTES19_vS1A_EENS_8epilogue10collective18CollectiveEpilogueINS1D_23Sm100TmaWarpSpecializedILi4ELi2ELi32ELb0ELb0EEEJSH_NS5_IJNSR_ISF_SC_EES1I_EEEaSI_aSI_NS1D_6fusion15FusionCallbacksIS1H_NS1K_17LinearCombinationIaiaiLNS_15FloatRoundStyleE2EEESH_S1J_JEEENS4_5SM1004TMEM4LOAD26SM100_TMEM_LOAD_16dp32b32xESZ_S19_NS4_39AutoVectorizingCopyWithAssumedAlignmentILi128EEENS4_14SM90_TMA_STOREES19_S1V_S1V_EEEvvEEEEvNT_6ParamsE,"ax",@progbits
	.align	128
.text._ZN7cutlass13device_kernelINS_4gemm6kernel13GemmUniversalIN4cute5tupleIJiiiiEEENS1_10collective13CollectiveMmaINS1_35MainloopSm100TmaUmmaWarpSpecializedILi10ELi2ELi4ENS5_IJNS4_1CILi2EEENSA_ILi1EEESC_EEEEENS5_IJNSA_ILi64EEENSA_ILi256EEESF_EEEaNS5_IJlSC_lEEEaSI_NS4_8TiledMMAINS4_8MMA_AtomIJNS4_15SM100_MMA_S8_SSIaaiLi64ELi256ELNS4_4UMMA5MajorE0ELSN_0ELNSM_8SaturateE0EEEEEENS4_6LayoutINS5_IJSC_SC_SC_EEENS5_IJNSA_ILi0EEEST_ST_EEEEENS5_IJNS4_10UnderscoreESW_SW_EEEEENS4_13SM90_TMA_LOADENS4_14ComposedLayoutINS4_7SwizzleILi2ELi4ELi3EEENS4_18smem_ptr_flag_bitsILi8EEENSR_INS5_IJNSA_ILi8EEESF_EEENS5_IJSF_SC_EEEEEEEvNS4_8identityENS4_23SM90_TMA_LOAD_MULTICASTES19_vS1A_EENS_8epilogue10collective18CollectiveEpilogueINS1D_23Sm100TmaWarpSpecializedILi4ELi2ELi32ELb0ELb0EEEJSH_NS5_IJNSR_ISF_SC_EES1I_EEEaSI_aSI_NS1D_6fusion15FusionCallbacksIS1H_NS1K_17LinearCombinationIaiaiLNS_15FloatRoundStyleE2EEESH_S1J_JEEENS4_5SM1004TMEM4LOAD26SM100_TMEM_LOAD_16dp32b32xESZ_S19_NS4_39AutoVectorizingCopyWithAssumedAlignmentILi128EEENS4_14SM90_TMA_STOREES19_S1V_S1V_EEEvvEEEEvNT_6ParamsE:
        .type           _ZN7cutlass13device_kernelINS_4gemm6kernel13GemmUniversalIN4cute5tupleIJiiiiEEENS1_10collective13CollectiveMmaINS1_35MainloopSm100TmaUmmaWarpSpecializedILi10ELi2ELi4ENS5_IJNS4_1CILi2EEENSA_ILi1EEESC_EEEEENS5_IJNSA_ILi64EEENSA_ILi256EEESF_EEEaNS5_IJlSC_lEEEaSI_NS4_8TiledMMAINS4_8MMA_AtomIJNS4_15SM100_MMA_S8_SSIaaiLi64ELi256ELNS4_4UMMA5MajorE0ELSN_0ELNSM_8SaturateE0EEEEEENS4_6LayoutINS5_IJSC_SC_SC_EEENS5_IJNSA_ILi0EEEST_ST_EEEEENS5_IJNS4_10UnderscoreESW_SW_EEEEENS4_13SM90_TMA_LOADENS4_14ComposedLayoutINS4_7SwizzleILi2ELi4ELi3EEENS4_18smem_ptr_flag_bitsILi8EEENSR_INS5_IJNSA_ILi8EEESF_EEENS5_IJSF_SC_EEEEEEEvNS4_8identityENS4_23SM90_TMA_LOAD_MULTICASTES19_vS1A_EENS_8epilogue10collective18CollectiveEpilogueINS1D_23Sm100TmaWarpSpecializedILi4ELi2ELi32ELb0ELb0EEEJSH_NS5_IJNSR_ISF_SC_EES1I_EEEaSI_aSI_NS1D_6fusion15FusionCallbacksIS1H_NS1K_17LinearCombinationIaiaiLNS_15FloatRoundStyleE2EEESH_S1J_JEEENS4_5SM1004TMEM4LOAD26SM100_TMEM_LOAD_16dp32b32xESZ_S19_NS4_39AutoVectorizingCopyWithAssumedAlignmentILi128EEENS4_14SM90_TMA_STOREES19_S1V_S1V_EEEvvEEEEvNT_6ParamsE,@function
        .size           _ZN7cutlass13device_kernelINS_4gemm6kernel13GemmUniversalIN4cute5tupleIJiiiiEEENS1_10collective13CollectiveMmaINS1_35MainloopSm100TmaUmmaWarpSpecializedILi10ELi2ELi4ENS5_IJNS4_1CILi2EEENSA_ILi1EEESC_EEEEENS5_IJNSA_ILi64EEENSA_ILi256EEESF_EEEaNS5_IJlSC_lEEEaSI_NS4_8TiledMMAINS4_8MMA_AtomIJNS4_15SM100_MMA_S8_SSIaaiLi64ELi256ELNS4_4UMMA5MajorE0ELSN_0ELNSM_8SaturateE0EEEEEENS4_6LayoutINS5_IJSC_SC_SC_EEENS5_IJNSA_ILi0EEEST_ST_EEEEENS5_IJNS4_10UnderscoreESW_SW_EEEEENS4_13SM90_TMA_LOADENS4_14ComposedLayoutINS4_7SwizzleILi2ELi4ELi3EEENS4_18smem_ptr_flag_bitsILi8EEENSR_INS5_IJNSA_ILi8EEESF_EEENS5_IJSF_SC_EEEEEEEvNS4_8identityENS4_23SM90_TMA_LOAD_MULTICASTES19_vS1A_EENS_8epilogue10collective18CollectiveEpilogueINS1D_23Sm100TmaWarpSpecializedILi4ELi2ELi32ELb0ELb0EEEJSH_NS5_IJNSR_ISF_SC_EES1I_EEEaSI_aSI_NS1D_6fusion15FusionCallbacksIS1H_NS1K_17LinearCombinationIaiaiLNS_15FloatRoundStyleE2EEESH_S1J_JEEENS4_5SM1004TMEM4LOAD26SM100_TMEM_LOAD_16dp32b32xESZ_S19_NS4_39AutoVectorizingCopyWithAssumedAlignmentILi128EEENS4_14SM90_TMA_STOREES19_S1V_S1V_EEEvvEEEEvNT_6ParamsE,(.L_x_196 - _ZN7cutlass13device_kernelINS_4gemm6kernel13GemmUniversalIN4cute5tupleIJiiiiEEENS1_10collective13CollectiveMmaINS1_35MainloopSm100TmaUmmaWarpSpecializedILi10ELi2ELi4ENS5_IJNS4_1CILi2EEENSA_ILi1EEESC_EEEEENS5_IJNSA_ILi64EEENSA_ILi256EEESF_EEEaNS5_IJlSC_lEEEaSI_NS4_8TiledMMAINS4_8MMA_AtomIJNS4_15SM100_MMA_S8_SSIaaiLi64ELi256ELNS4_4UMMA5MajorE0ELSN_0ELNSM_8SaturateE0EEEEEENS4_6LayoutINS5_IJSC_SC_SC_EEENS5_IJNSA_ILi0EEEST_ST_EEEEENS5_IJNS4_10UnderscoreESW_SW_EEEEENS4_13SM90_TMA_LOADENS4_14ComposedLayoutINS4_7SwizzleILi2ELi4ELi3EEENS4_18smem_ptr_flag_bitsILi8EEENSR_INS5_IJNSA_ILi8EEESF_EEENS5_IJSF_SC_EEEEEEEvNS4_8identityENS4_23SM90_TMA_LOAD_MULTICASTES19_vS1A_EENS_8epilogue10collective18CollectiveEpilogueINS1D_23Sm100TmaWarpSpecializedILi4ELi2ELi32ELb0ELb0EEEJSH_NS5_IJNSR_ISF_SC_EES1I_EEEaSI_aSI_NS1D_6fusion15FusionCallbacksIS1H_NS1K_17LinearCombinationIaiaiLNS_15FloatRoundStyleE2EEESH_S1J_JEEENS4_5SM1004TMEM4LOAD26SM100_TMEM_LOAD_16dp32b32xESZ_S19_NS4_39AutoVectorizingCopyWithAssumedAlignmentILi128EEENS4_14SM90_TMA_STOREES19_S1V_S1V_EEEvvEEEEvNT_6ParamsE)
        .other          _ZN7cutlass13device_kernelINS_4gemm6kernel13GemmUniversalIN4cute5tupleIJiiiiEEENS1_10collective13CollectiveMmaINS1_35MainloopSm100TmaUmmaWarpSpecializedILi10ELi2ELi4ENS5_IJNS4_1CILi2EEENSA_ILi1EEESC_EEEEENS5_IJNSA_ILi64EEENSA_ILi256EEESF_EEEaNS5_IJlSC_lEEEaSI_NS4_8TiledMMAINS4_8MMA_AtomIJNS4_15SM100_MMA_S8_SSIaaiLi64ELi256ELNS4_4UMMA5MajorE0ELSN_0ELNSM_8SaturateE0EEEEEENS4_6LayoutINS5_IJSC_SC_SC_EEENS5_IJNSA_ILi0EEEST_ST_EEEEENS5_IJNS4_10UnderscoreESW_SW_EEEEENS4_13SM90_TMA_LOADENS4_14ComposedLayoutINS4_7SwizzleILi2ELi4ELi3EEENS4_18smem_ptr_flag_bitsILi8EEENSR_INS5_IJNSA_ILi8EEESF_EEENS5_IJSF_SC_EEEEEEEvNS4_8identityENS4_23SM90_TMA_LOAD_MULTICASTES19_vS1A_EENS_8epilogue10collective18CollectiveEpilogueINS1D_23Sm100TmaWarpSpecializedILi4ELi2ELi32ELb0ELb0EEEJSH_NS5_IJNSR_ISF_SC_EES1I_EEEaSI_aSI_NS1D_6fusion15FusionCallbacksIS1H_NS1K_17LinearCombinationIaiaiLNS_15FloatRoundStyleE2EEESH_S1J_JEEENS4_5SM1004TMEM4LOAD26SM100_TMEM_LOAD_16dp32b32xESZ_S19_NS4_39AutoVectorizingCopyWithAssumedAlignmentILi128EEENS4_14SM90_TMA_STOREES19_S1V_S1V_EEEvvEEEEvNT_6ParamsE,@"STO_CUDA_ENTRY STV_DEFAULT"
_ZN7cutlass13device_kernelINS_4gemm6kernel13GemmUniversalIN4cute5tupleIJiiiiEEENS1_10collective13CollectiveMmaINS1_35MainloopSm100TmaUmmaWarpSpecializedILi10ELi2ELi4ENS5_IJNS4_1CILi2EEENSA_ILi1EEESC_EEEEENS5_IJNSA_ILi64EEENSA_ILi256EEESF_EEEaNS5_IJlSC_lEEEaSI_NS4_8TiledMMAINS4_8MMA_AtomIJNS4_15SM100_MMA_S8_SSIaaiLi64ELi256ELNS4_4UMMA5MajorE0ELSN_0ELNSM_8SaturateE0EEEEEENS4_6LayoutINS5_IJSC_SC_SC_EEENS5_IJNSA_ILi0EEEST_ST_EEEEENS5_IJNS4_10UnderscoreESW_SW_EEEEENS4_13SM90_TMA_LOADENS4_14ComposedLayoutINS4_7SwizzleILi2ELi4ELi3EEENS4_18smem_ptr_flag_bitsILi8EEENSR_INS5_IJNSA_ILi8EEESF_EEENS5_IJSF_SC_EEEEEEEvNS4_8identityENS4_23SM90_TMA_LOAD_MULTICASTES19_vS1A_EENS_8epilogue10collective18CollectiveEpilogueINS1D_23Sm100TmaWarpSpecializedILi4ELi2ELi32ELb0ELb0EEEJSH_NS5_IJNSR_ISF_SC_EES1I_EEEaSI_aSI_NS1D_6fusion15FusionCallbacksIS1H_NS1K_17LinearCombinationIaiaiLNS_15FloatRoundStyleE2EEESH_S1J_JEEENS4_5SM1004TMEM4LOAD26SM100_TMEM_LOAD_16dp32b32xESZ_S19_NS4_39AutoVectorizingCopyWithAssumedAlignmentILi128EEENS4_14SM90_TMA_STOREES19_S1V_S1V_EEEvvEEEEvNT_6ParamsE:
[----:B------:R-:W1:Y:S01]  /*0000*/  LDC R1, c[0x0][0x37c] ;  /* 0x0000df00ff017b82 */ /* 0x000e620000000800 */
[----:B------:R-:W2:Y:S01]  /*0010*/  S2R R85, SR_TID.X ;  /* 0x0000000000557919 */ /* 0x000ea20000002100 */
[----:B------:R-:W3:Y:S01]  /*0020*/  LDCU.64 UR8, c[0x0][0x890] ;  /* 0x00011200ff0877ac */ /* 0x000ee20008000a00 */
[----:B------:R-:W-:Y:S02]  /*0030*/  PRMT R74, RZ, 0x7610, R74 ;  /* 0x00007610ff4a7816 */ /* 0x000fe4000000004a */
[----:B------:R-:W-:Y:S01]  /*0040*/  ELECT P3, URZ, PT ;  /* 0x0000000000ff782f */ /* 0x000fe20003860000 */
[----:B---3--:R-:W-:-:S04]  /*0050*/  UISETP.NE.U32.AND UP0, UPT, UR8, URZ, UPT ;  /* 0x000000ff0800728c */ /* 0x008fc8000bf05070 */
[----:B------:R-:W-:Y:S01]  /*0060*/  UISETP.NE.AND.EX UP0, UPT, UR9, URZ, UPT, UP0 ;  /* 0x000000ff0900728c */ /* 0x000fe2000bf05300 */
[----:B--2---:R-:W-:-:S05]  /*0070*/  SHF.R.U32.HI R75, RZ, 0x5, R85 ;  /* 0x00000005ff4b7819 */ /* 0x004fca0000011655 */
[----:B------:R-:W2:Y:S02]  /*0080*/  SHFL.IDX PT, R0, R75, RZ, 0x1f ;  /* 0x00001fff4b007589 */ /* 0x000ea400000e0000 */
[----:B--2---:R-:W-:Y:S01]  /*0090*/  R2UR UR18, R0 ;  /* 0x00000000001272ca */ /* 0x004fe200000e0000 */
[----:B-1----:R-:W-:-:S14]  /*00a0*/  BRA.U UP0, `(.L_x_0) ;  /* 0x0000000100307547 */ /* 0x002fdc000b800000 */
[----:B------:R-:W1:Y:S02]  /*00b0*/  LDCU.64 UR4, c[0x0][0x888] ;  /* 0x00011100ff0477ac */ /* 0x000e640008000a00 */
[----:B-1----:R-:W-:-:S04]  /*00c0*/  UISETP.NE.U32.AND UP0, UPT, UR4, URZ, UPT ;  /* 0x000000ff0400728c */ /* 0x002fc8000bf05070 */
[----:B------:R-:W-:-:S09]  /*00d0*/  UISETP.NE.AND.EX UP0, UPT, UR5, URZ, UPT, UP0 ;  /* 0x000000ff0500728c */ /* 0x000fd2000bf05300 */
[----:B------:R-:W-:Y:S05]  /*00e0*/  BRA.U !UP0, `(.L_x_1) ;  /* 0x0000000108147547 */ /* 0x000fea000b800000 */
[----:B------:R-:W1:Y:S01]  /*00f0*/  LDC.64 R40, c[0x0][0x888] ;  /* 0x00022200ff287b82 */ /* 0x000e620000000a00 */
[----:B------:R-:W1:Y:S02]  /*0100*/  LDCU.64 UR4, c[0x0][0x358] ;  /* 0x00006b00ff0477ac */ /* 0x000e640008000a00 */
[----:B-1----:R1:W5:Y:S01]  /*0110*/  LDG.E R40, desc[UR4][R40.64] ;  /* 0x0000000428287981 */ /* 0x002362000c1e1900 */
[----:B------:R-:W-:Y:S01]  /*0120*/  HFMA2 R74, -RZ, RZ, 0, 5.9604644775390625e-08 ;  /* 0x00000001ff4a7431 */ /* 0x000fe200000001ff */
[----:B------:R-:W-:Y:S05]  /*0130*/  BRA `(.L_x_0) ;  /* 0x00000000000c7947 */ /* 0x000fea0003800000 */
.L_x_1:
[----:B------:R-:W1:Y:S01]  /*0140*/  LDCU UR4, c[0x0][0x880] ;  /* 0x00011000ff0477ac */ /* 0x000e620008000800 */
[----:B------:R-:W-:Y:S01]  /*0150*/  HFMA2 R74, -RZ, RZ, 0, 5.9604644775390625e-08 ;  /* 0x00000001ff4a7431 */ /* 0x000fe200000001ff */
[----:B-1----:R-:W-:-:S07]  /*0160*/  MOV R40, UR4 ;  /* 0x0000000400287c02 */ /* 0x002fce0008000f00 */
.L_x_0:
[----:B------:R-:W2:Y:S02]  /*0170*/  LDCU.64 UR4, c[0x0][0x8b0] ;  /* 0x00011600ff0477ac */ /* 0x000ea40008000a00 */
[----:B--2---:R-:W-:-:S04]  /*0180*/  UISETP.NE.U32.AND UP0, UPT, UR4, URZ, UPT ;  /* 0x000000ff0400728c */ /* 0x004fc8000bf05070 */
[----:B------:R-:W-:-:S09]  /*0190*/  UISETP.NE.AND.EX UP0, UPT, UR5, URZ, UPT, UP0 ;  /* 0x000000ff0500728c */ /* 0x000fd2000bf05300 */
[----:B------:R-:W-:Y:S05]  /*01a0*/  BRA.U UP0, `(.L_x_2) ;  /* 0x0000000100287547 */ /* 0x000fea000b800000 */
[----:B------:R-:W2:Y:S02]  /*01b0*/  LDCU.64 UR4, c[0x0][0x8a8] ;  /* 0x00011500ff0477ac */ /* 0x000ea40008000a00 */
[----:B--2---:R-:W-:-:S04]  /*01c0*/  UISETP.NE.U32.AND UP0, UPT, UR4, URZ, UPT ;  /* 0x000000ff0400728c */ /* 0x004fc8000bf05070 */
[----:B------:R-:W-:-:S09]  /*01d0*/  UISETP.NE.AND.EX UP0, UPT, UR5, URZ, UPT, UP0 ;  /* 0x000000ff0500728c */ /* 0x000fd2000bf05300 */
[----:B------:R-:W-:Y:S05]  /*01e0*/  BRA.U !UP0, `(.L_x_3) ;  /* 0x0000000108107547 */ /* 0x000fea000b800000 */
[----:B------:R-:W2:Y:S01]  /*01f0*/  LDC.64 R38, c[0x0][0x8a8] ;  /* 0x00022a00ff267b82 */ /* 0x000ea20000000a00 */
[----:B------:R-:W2:Y:S02]  /*0200*/  LDCU.64 UR4, c[0x0][0x358] ;  /* 0x00006b00ff0477ac */ /* 0x000ea40008000a00 */
[----:B--2---:R2:W5:Y:S01]  /*0210*/  LDG.E R38, desc[UR4][R38.64] ;  /* 0x0000000426267981 */ /* 0x004562000c1e1900 */
[----:B------:R-:W-:Y:S05]  /*0220*/  BRA `(.L_x_2) ;  /* 0x0000000000087947 */ /* 0x000fea0003800000 */
.L_x_3:
[----:B------:R-:W2:Y:S02]  /*0230*/  LDCU UR4, c[0x0][0x8a0] ;  /* 0x00011400ff0477ac */ /* 0x000ea40008000800 */
[----:B--2---:R-:W-:Y:S02]  /*0240*/  MOV R38, UR4 ;  /* 0x0000000400267c02 */ /* 0x004fe40008000f00 */
.L_x_2:
[----:B------:R-:W-:Y:S01]  /*0250*/  IMAD.U32 R0, RZ, RZ, UR18 ;  /* 0x00000012ff007e24 */ /* 0x000fe2000f8e00ff */
[----:B------:R-:W-:Y:S04]  /*0260*/  BSSY.RECONVERGENT B0, `(.L_x_4) ;  /* 0x000000c000007945 */ /* 0x000fe80003800200 */
[C---:B------:R-:W-:Y:S02]  /*0270*/  ISETP.NE.OR P1, PT, R0.reuse, 0x1, !P3 ;  /* 0x000000010000780c */ /* 0x040fe40005f25670 */
[----:B------:R-:W-:-:S11]  /*0280*/  ISETP.NE.OR P0, PT, R0, 0x3, !P3 ;  /* 0x000000030000780c */ /* 0x000fd60005f05670 */
[----:B------:R-:W-:Y:S05]  /*0290*/  @P1 BRA `(.L_x_5) ;  /* 0x0000000000201947 */ /* 0x000fea0003800000 */
[----:B------:R-:W3:Y:S02]  /*02a0*/  LDCU.64 UR4, c[0x0][0x348] ;  /* 0x00006900ff0477ac */ /* 0x000ee40008000a00 */
[----:B---3--:R-:W-:Y:S02]  /*02b0*/  UIADD3 UR6, UP1, UPT, UR4, 0x80, URZ ;  /* 0x0000008004067890 */ /* 0x008fe4000ff3e0ff */
[----:B------:R-:W-:Y:S02]  /*02c0*/  UIADD3 UR4, UP0, UPT, UR4, 0x180, URZ ;  /* 0x0000018004047890 */ /* 0x000fe4000ff1e0ff */
[----:B------:R-:W-:Y:S02]  /*02d0*/  UIADD3.X UR7, UPT, UPT, URZ, UR5, URZ, UP1, !UPT ;  /* 0x00000005ff077290 */ /* 0x000fe40008ffe4ff */
[----:B------:R-:W-:-:S07]  /*02e0*/  UIADD3.X UR5, UPT, UPT, URZ, UR5, URZ, UP0, !UPT ;  /* 0x00000005ff057290 */ /* 0x000fce00087fe4ff */
[----:B------:R3:W-:Y:S02]  /*02f0*/  UTMACCTL.PF [UR6] ;  /* 0x00000000060079b9 */ /* 0x0007e40008040000 */
[----:B------:R3:W-:Y:S02]  /*0300*/  UTMACCTL.PF [UR4] ;  /* 0x00000000040079b9 */ /* 0x0007e40008040000 */
[----:B---3--:R-:W-:Y:S01]  /*0310*/  NOP ;  /* 0x0000000000007918 */ /* 0x008fe20000000000 */
.L_x_5:
[----:B------:R-:W-:Y:S05]  /*0320*/  BSYNC.RECONVERGENT B0 ;  /* 0x0000000000007941 */ /* 0x000fea0003800200 */
.L_x_4:
[----:B------:R-:W-:Y:S04]  /*0330*/  BSSY.RECONVERGENT B0, `(.L_x_6) ;  /* 0x000000a000007945 */ /* 0x000fe80003800200 */
        /* <DEDUP_REMOVED lines=9> */
.L_x_7:
[----:B------:R-:W-:Y:S05]  /*03d0*/  BSYNC.RECONVERGENT B0 ;  /* 0x0000000000007941 */ /* 0x000fea0003800200 */
.L_x_6:
[----:B------:R-:W3:Y:S01]  /*03e0*/  LDCU.64 UR4, c[0x0][0x888] ;  /* 0x00011100ff0477ac */ /* 0x000ee20008000a00 */
[----:B------:R-:W-:Y:S02]  /*03f0*/  UISETP.EQ.U32.AND UP2, UPT, UR8, URZ, UPT ;  /* 0x000000ff0800728c */ /* 0x000fe4000bf42070 */
[----:B------:R-:W-:Y:S02]  /*0400*/  UPLOP3.LUT UP3, UPT, UPT, UPT, UPT, 0x80, 0x8 ;  /* 0x000000000008789c */ /* 0x000fe40003f6f070 */
[----:B---3--:R-:W-:-:S04]  /*0410*/  UISETP.NE.U32.AND UP0, UPT, UR4, URZ, UPT ;  /* 0x000000ff0400728c */ /* 0x008fc8000bf05070 */
[----:B------:R-:W-:-:S04]  /*0420*/  UISETP.NE.AND.EX UP1, UPT, UR5, URZ, UPT, UP0 ;  /* 0x000000ff0500728c */ /* 0x000fc8000bf25300 */
[----:B------:R-:W-:-:S04]  /*0430*/  UISETP.EQ.OR.EX UP4, UPT, UR9, URZ, !UP1, UP2 ;  /* 0x000000ff0900728c */ /* 0x000fc8000cf82720 */
[----:B------:R-:W-:-:S06]  /*0440*/  UP2UR UR4, UPR, URZ, 0x10 ;  /* 0x00000010ff047883 */ /* 0x000fcc0008000000 */
[----:B------:R-:W-:Y:S01]  /*0450*/  MOV R78, UR4 ;  /* 0x00000004004e7c02 */ /* 0x000fe20008000f00 */
[----:B------:R-:W-:Y:S06]  /*0460*/  BRA.U !UP4, `(.L_x_8) ;  /* 0x000000010c207547 */ /* 0x000fec000b800000 */
[----:B-----5:R-:W-:Y:S01]  /*0470*/  R2UR UR5, R40 ;  /* 0x00000000280572ca */ /* 0x020fe200000e0000 */
[----:B------:R-:W-:Y:S02]  /*0480*/  UISETP.NE.U32.AND UP2, UPT, UR8, URZ, UPT ;  /* 0x000000ff0800728c */ /* 0x000fe4000bf45070 */
[----:B------:R-:W-:Y:S02]  /*0490*/  USEL UR4, URZ, 0xffffffff, UP1 ;  /* 0xffffffffff047887 */ /* 0x000fe40008800000 */
[----:B------:R-:W-:-:S08]  /*04a0*/  UISETP.NE.AND.EX UP2, UPT, UR9, URZ, UPT, UP2 ;  /* 0x000000ff0900728c */ /* 0x000fd0000bf45320 */
[----:B------:R-:W-:-:S04]  /*04b0*/  UISETP.NE.AND UP0, UPT, UR5, URZ, UPT ;  /* 0x000000ff0500728c */ /* 0x000fc8000bf05270 */
[----:B------:R-:W-:-:S04]  /*04c0*/  @!UP2 USEL UR4, URZ, 0xffffffff, UP0 ;  /* 0xffffffffff04a887 */ /* 0x000fc80008000000 */
[----:B------:R-:W-:-:S04]  /*04d0*/  ULOP3.LUT UR4, UR4, 0x1, URZ, 0xc0, !UPT ;  /* 0x0000000104047892 */ /* 0x000fc8000f8ec0ff */
[----:B------:R-:W-:Y:S02]  /*04e0*/  UISETP.NE.U32.AND UP3, UPT, UR4, 0x1, UPT ;  /* 0x000000010400788c */ /* 0x000fe4000bf65070 */
.L_x_8:
[----:B------:R-:W3:Y:S02]  /*04f0*/  SHFL.IDX PT, R2, R75, RZ, 0x1f ;  /* 0x00001fff4b027589 */ /* 0x000ee400000e0000 */
[----:B---3--:R-:W-:-:S13]  /*0500*/  ISETP.NE.AND P0, PT, R2, RZ, PT ;  /* 0x000000ff0200720c */ /* 0x008fda0003f05270 */
[----:B------:R-:W-:Y:S05]  /*0510*/  @P0 BRA `(.L_x_9) ;  /* 0x0000000000940947 */ /* 0x000fea0003800000 */
[----:B------:R-:W-:Y:S01]  /*0520*/  ELECT P0, URZ, PT ;  /* 0x0000000000ff782f */ /* 0x000fe20003800000 */
[----:B------:R-:W-:-:S12]  /*0530*/  BSSY.RECONVERGENT B0, `(.L_x_9) ;  /* 0x0000023000007945 */ /* 0x000fd80003800200 */
[----:B------:R-:W-:Y:S05]  /*0540*/  @!P0 BRA `(.L_x_10) ;  /* 0x0000000000848947 */ /* 0x000fea0003800000 */
[----:B------:R-:W3:Y:S01]  /*0550*/  S2UR UR4, SR_CgaCtaId ;  /* 0x00000000000479c3 */ /* 0x000ee20000008800 */
[----:B------:R-:W-:Y:S01]  /*0560*/  UMOV UR5, 0x400 ;  /* 0x0000040000057882 */ /* 0x000fe20000000000 */
[----:B------:R-:W-:Y:S01]  /*0570*/  UMOV UR8, 0x1 ;  /* 0x0000000100087882 */ /* 0x000fe20000000000 */
[----:B------:R-:W-:Y:S01]  /*0580*/  UMOV UR6, 0x2 ;  /* 0x0000000200067882 */ /* 0x000fe20000000000 */
[----:B------:R-:W-:-:S04]  /*0590*/  UIADD3 UR8, UPT, UPT, -UR8, 0x100000, URZ ;  /* 0x0010000008087890 */ /* 0x000fc8000fffe1ff */
[----:B------:R-:W-:Y:S02]  /*05a0*/  USHF.L.U32 UR9, UR8, 0xb, URZ ;  /* 0x0000000b08097899 */ /* 0x000fe400080006ff */
[----:B------:R-:W-:Y:S02]  /*05b0*/  USHF.L.U32 UR8, UR8, 0x1, URZ ;  /* 0x0000000108087899 */ /* 0x000fe400080006ff */
[----:B------:R-:W-:-:S04]  /*05c0*/  UIADD3 UR6, UPT, UPT, -UR6, 0x100000, URZ ;  /* 0x0010000006067890 */ /* 0x000fc8000fffe1ff */
[----:B------:R-:W-:Y:S02]  /*05d0*/  USHF.L.U32 UR7, UR6, 0xb, URZ ;  /* 0x0000000b06077899 */ /* 0x000fe400080006ff */
[----:B------:R-:W-:Y:S02]  /*05e0*/  USHF.L.U32 UR6, UR6, 0x1, URZ ;  /* 0x0000000106067899 */ /* 0x000fe400080006ff */
[----:B---3--:R-:W-:Y:S01]  /*05f0*/  ULEA UR4, UR4, UR5, 0x18 ;  /* 0x0000000504047291 */ /* 0x008fe2000f8ec0ff */
[----:B------:R-:W3:Y:S11]  /*0600*/  FENCE.VIEW.ASYNC.S ;  /* 0x00000000000073c6 */ /* 0x000ef60000000000 */
[----:B---3--:R3:W4:Y:S01]  /*0610*/  SYNCS.EXCH.64 URZ, [UR4], UR8 ;  /* 0x0000000804ff75b2 */ /* 0x0087220008000100 */
[----:B------:R3:W1:Y:S01]  /*0620*/  SYNCS.EXCH.64 URZ, [UR4+0x50], UR6 ;  /* 0x0000500604ff75b2 */ /* 0x0006620008000100 */
        /* <DEDUP_REMOVED lines=17> */
[----:B------:R3:W1:Y:S02]  /*0740*/  SYNCS.EXCH.64 URZ, [UR4+0x98], UR6 ;  /* 0x0000980604ff75b2 */ /* 0x0006640008000100 */
[----:B---3--:R-:W-:Y:S01]  /*0750*/  NOP ;  /* 0x0000000000007918 */ /* 0x008fe20000000000 */
.L_x_10:
[----:B------:R-:W-:Y:S05]  /*0760*/  BSYNC.RECONVERGENT B0 ;  /* 0x0000000000007941 */ /* 0x000fea0003800200 */
.L_x_9:
[----:B------:R-:W3:Y:S01]  /*0770*/  SHFL.IDX PT, R2, R75, RZ, 0x1f ;  /* 0x00001fff4b027589 */ /* 0x000ee200000e0000 */
[----:B------:R-:W-:Y:S01]  /*0780*/  NOP ;  /* 0x0000000000007918 */ /* 0x000fe20000000000 */
[----:B---3--:R-:W-:-:S13]  /*0790*/  ISETP.NE.AND P0, PT, R2, 0x1, PT ;  /* 0x000000010200780c */ /* 0x008fda0003f05270 */
[----:B------:R-:W-:Y:S05]  /*07a0*/  @P0 BRA `(.L_x_11) ;  /* 0x0000000000580947 */ /* 0x000fea0003800000 */
        /* <DEDUP_REMOVED lines=9> */
[----:B------:R-:W-:Y:S01]  /*0840*/  USHF.L.U32 UR6, UR6, 0x1, URZ ;  /* 0x0000000106067899 */ /* 0x000fe200080006ff */
[----:B------:R-:W-:Y:S01]  /*0850*/  ELECT P0, URZ, PT ;  /* 0x0000000000ff782f */ /* 0x000fe20003800000 */
[----:B---3--:R-:W-:Y:S01]  /*0860*/  ULEA UR4, UR4, UR5, 0x18 ;  /* 0x0000000504047291 */ /* 0x008fe2000f8ec0ff */
[----:B------:R-:W3:Y:S11]  /*0870*/  FENCE.VIEW.ASYNC.S ;  /* 0x00000000000073c6 */ /* 0x000ef60000000000 */
[----:B---3--:R3:W1:Y:S01]  /*0880*/  SYNCS.EXCH.64 URZ, [UR4+0xa0], UR8 ;  /* 0x0000a00804ff75b2 */ /* 0x0086620008000100 */
[----:B------:R3:W1:Y:S01]  /*0890*/  SYNCS.EXCH.64 URZ, [UR4+0xc0], UR6 ;  /* 0x0000c00604ff75b2 */ /* 0x0006620008000100 */
[----:B------:R3:W1:Y:S01]  /*08a0*/  SYNCS.EXCH.64 URZ, [UR4+0xa8], UR8 ;  /* 0x0000a80804ff75b2 */ /* 0x0006620008000100 */
[----:B------:R3:W1:Y:S01]  /*08b0*/  SYNCS.EXCH.64 URZ, [UR4+0xc8], UR6 ;  /* 0x0000c80604ff75b2 */ /* 0x0006620008000100 */
[----:B------:R3:W1:Y:S01]  /*08c0*/  SYNCS.EXCH.64 URZ, [UR4+0xb0], UR8 ;  /* 0x0000b00804ff75b2 */ /* 0x0006620008000100 */
[----:B------:R3:W1:Y:S01]  /*08d0*/  SYNCS.EXCH.64 URZ, [UR4+0xd0], UR6 ;  /* 0x0000d00604ff75b2 */ /* 0x0006620008000100 */
[----:B------:R3:W1:Y:S01]  /*08e0*/  SYNCS.EXCH.64 URZ, [UR4+0xb8], UR8 ;  /* 0x0000b80804ff75b2 */ /* 0x0006620008000100 */
[----:B------:R3:W1:Y:S01]  /*08f0*/  SYNCS.EXCH.64 URZ, [UR4+0xd8], UR6 ;  /* 0x0000d80604ff75b2 */ /* 0x0006620008000100 */
[----:B------:R-:W-:Y:S01]  /*0900*/  NOP ;  /* 0x0000000000007918 */ /* 0x000fe20000000000 */
.L_x_11:
[----:B------:R-:W2:Y:S01]  /*0910*/  SHFL.IDX PT, R2, R75, RZ, 0x1f ;  /* 0x00001fff4b027589 */ /* 0x000ea200000e0000 */
[----:B------:R-:W-:Y:S01]  /*0920*/  NOP ;  /* 0x0000000000007918 */ /* 0x000fe20000000000 */
[----:B--2---:R-:W-:-:S13]  /*0930*/  ISETP.NE.AND P0, PT, R2, 0x3, PT ;  /* 0x000000030200780c */ /* 0x004fda0003f05270 */
[----:B------:R-:W-:Y:S05]  /*0940*/  @P0 BRA `(.L_x_12) ;  /* 0x0000000000300947 */ /* 0x000fea0003800000 */
[----:B---3--:R-:W2:Y:S01]  /*0950*/  S2UR UR4, SR_CgaCtaId ;  /* 0x00000000000479c3 */ /* 0x008ea20000008800 */
[----:B------:R-:W-:Y:S01]  /*0960*/  UMOV UR6, 0x400 ;  /* 0x0000040000067882 */ /* 0x000fe20000000000 */
[----:B------:R-:W-:Y:S01]  /*0970*/  UMOV UR5, 0x20 ;  /* 0x0000002000057882 */ /* 0x000fe20000000000 */
[----:B------:R-:W-:Y:S01]  /*0980*/  ELECT P0, URZ, PT ;  /* 0x0000000000ff782f */ /* 0x000fe20003800000 */
[----:B--2---:R-:W-:Y:S02]  /*0990*/  ULEA UR6, UR4, UR6, 0x18 ;  /* 0x0000000604067291 */ /* 0x004fe4000f8ec0ff */
[----:B------:R-:W-:-:S04]  /*09a0*/  UIADD3 UR4, UPT, UPT, -UR5, 0x100000, URZ ;  /* 0x0010000005047890 */ /* 0x000fc8000fffe1ff */
[----:B------:R-:W-:Y:S02]  /*09b0*/  USHF.L.U32 UR5, UR4, 0xb, URZ ;  /* 0x0000000b04057899 */ /* 0x000fe400080006ff */
[----:B------:R-:W-:Y:S01]  /*09c0*/  USHF.L.U32 UR4, UR4, 0x1, URZ ;  /* 0x0000000104047899 */ /* 0x000fe200080006ff */
[----:B------:R-:W2:Y:S11]  /*09d0*/  FENCE.VIEW.ASYNC.S ;  /* 0x00000000000073c6 */ /* 0x000eb60000000000 */
[----:B--2---:R2:W3:Y:S01]  /*09e0*/  SYNCS.EXCH.64 URZ, [UR6+0xe0], UR4 ;  /* 0x0000e00406ff75b2 */ /* 0x0044e20008000100 */
[----:B------:R2:W1:Y:S01]  /*09f0*/  SYNCS.EXCH.64 URZ, [UR6+0xe8], UR4 ;  /* 0x0000e80406ff75b2 */ /* 0x0004620008000100 */
[----:B------:R-:W-:Y:S01]  /*0a00*/  NOP ;  /* 0x0000000000007918 */ /* 0x000fe20000000000 */
.L_x_12:
[----:B------:R-:W4:Y:S01]  /*0a10*/  SHFL.IDX PT, R2, R75, RZ, 0x1f ;  /* 0x00001fff4b027589 */ /* 0x000f2200000e0000 */
[----:B------:R-:W-:Y:S01]  /*0a20*/  NOP ;  /* 0x0000000000007918 */ /* 0x000fe20000000000 */
[----:B----4-:R-:W-:-:S13]  /*0a30*/  ISETP.NE.AND P0, PT, R2, 0x4, PT ;  /* 0x000000040200780c */ /* 0x010fda0003f05270 */
[----:B------:R-:W-:Y:S05]  /*0a40*/  @P0 BRA `(.L_x_13) ;  /* 0x00000000004c0947 */ /* 0x000fea0003800000 */
[----:B--23--:R-:W2:Y:S01]  /*0a50*/  S2UR UR6, SR_CgaCtaId ;  /* 0x00000000000679c3 */ /* 0x00cea20000008800 */
[----:B------:R-:W-:Y:S01]  /*0a60*/  UMOV UR4, 0x1e0 ;  /* 0x000001e000047882 */ /* 0x000fe20000000000 */
[----:B------:R-:W-:Y:S01]  /*0a70*/  UMOV UR5, 0x400 ;  /* 0x0000040000057882 */ /* 0x000fe20000000000 */
[----:B------:R-:W-:Y:S01]  /*0a80*/  USEL UR4, UR4, 0x1a0, UP3 ;  /* 0x000001a004047887 */ /* 0x000fe20009800000 */
[----:B------:R-:W-:Y:S01]  /*0a90*/  UMOV UR8, 0x1 ;  /* 0x0000000100087882 */ /* 0x000fe20000000000 */
[----:B------:R-:W-:Y:S01]  /*0aa0*/  ELECT P0, URZ, PT ;  /* 0x0000000000ff782f */ /* 0x000fe20003800000 */
[----:B------:R-:W-:-:S04]  /*0ab0*/  UIADD3 UR8, UPT, UPT, -UR8, 0x100000, URZ ;  /* 0x0010000008087890 */ /* 0x000fc8000fffe1ff */
[----:B------:R-:W-:Y:S02]  /*0ac0*/  USHF.L.U32 UR9, UR8, 0xb, URZ ;  /* 0x0000000b08097899 */ /* 0x000fe400080006ff */
[----:B------:R-:W-:Y:S02]  /*0ad0*/  USHF.L.U32 UR8, UR8, 0x1, URZ ;  /* 0x0000000108087899 */ /* 0x000fe400080006ff */
[----:B--2---:R-:W-:Y:S02]  /*0ae0*/  ULEA UR6, UR6, UR5, 0x18 ;  /* 0x0000000506067291 */ /* 0x004fe4000f8ec0ff */
[----:B------:R-:W-:-:S04]  /*0af0*/  UIADD3 UR4, UPT, UPT, -UR4, 0x100000, URZ ;  /* 0x0010000004047890 */ /* 0x000fc8000fffe1ff */
[----:B------:R-:W-:Y:S02]  /*0b00*/  USHF.L.U32 UR5, UR4, 0xb, URZ ;  /* 0x0000000b04057899 */ /* 0x000fe400080006ff */
[----:B------:R-:W-:Y:S01]  /*0b10*/  USHF.L.U32 UR4, UR4, 0x1, URZ ;  /* 0x0000000104047899 */ /* 0x000fe200080006ff */
[----:B------:R-:W2:Y:S03]  /*0b20*/  FENCE.VIEW.ASYNC.S ;  /* 0x00000000000073c6 */ /* 0x000ea60000000000 */
[----:B--2---:R4:W2:Y:S08]  /*0b30*/  SYNCS.EXCH.64 URZ, [UR6+0xf0], UR8 ;  /* 0x0000f00806ff75b2 */ /* 0x0048b00008000100 */
[----:B------:R4:W3:Y:S01]  /*0b40*/  SYNCS.EXCH.64 URZ, [UR6+0x100], UR4 ;  /* 0x0001000406ff75b2 */ /* 0x0008e20008000100 */
[----:B------:R4:W1:Y:S01]  /*0b50*/  SYNCS.EXCH.64 URZ, [UR6+0xf8], UR8 ;  /* 0x0000f80806ff75b2 */ /* 0x0008620008000100 */
[----:B------:R4:W1:Y:S02]  /*0b60*/  SYNCS.EXCH.64 URZ, [UR6+0x108], UR4 ;  /* 0x0001080406ff75b2 */ /* 0x0008640008000100 */
[----:B----4-:R-:W-:Y:S01]  /*0b70*/  NOP ;  /* 0x0000000000007918 */ /* 0x010fe20000000000 */
.L_x_13:
[----:B------:R-:W4:Y:S01]  /*0b80*/  SHFL.IDX PT, R2, R75, RZ, 0x1f ;  /* 0x00001fff4b027589 */ /* 0x000f2200000e0000 */
[----:B------:R-:W-:Y:S01]  /*0b90*/  NOP ;  /* 0x0000000000007918 */ /* 0x000fe20000000000 */
[----:B----4-:R-:W-:-:S13]  /*0ba0*/  ISETP.NE.AND P0, PT, R2, 0x5, PT ;  /* 0x000000050200780c */ /* 0x010fda0003f05270 */
[----:B------:R-:W-:Y:S05]  /*0bb0*/  @P0 BRA `(.L_x_14) ;  /* 0x0000000000580947 */ /* 0x000fea0003800000 */
[----:B--23--:R-:W2:Y:S01]  /*0bc0*/  S2UR UR4, SR_CgaCtaId ;  /* 0x00000000000479c3 */ /* 0x00cea20000008800 */
        /* <DEDUP_REMOVED lines=10> */
[----:B--2---:R-:W-:Y:S01]  /*0c70*/  ULEA UR4, UR4, UR5, 0x18 ;  /* 0x0000000504047291 */ /* 0x004fe2000f8ec0ff */
[----:B------:R-:W2:Y:S11]  /*0c80*/  FENCE.VIEW.ASYNC.S ;  /* 0x00000000000073c6 */ /* 0x000eb60000000000 */
[----:B--2---:R4:W2:Y:S01]  /*0c90*/  SYNCS.EXCH.64 URZ, [UR4+0x110], UR8 ;  /* 0x0001100804ff75b2 */ /* 0x0048a20008000100 */
[----:B------:R4:W3:Y:S01]  /*0ca0*/  SYNCS.EXCH.64 URZ, [UR4+0x130], UR6 ;  /* 0x0001300604ff75b2 */ /* 0x0008e20008000100 */
[----:B------:R4:W1:Y:S01]  /*0cb0*/  SYNCS.EXCH.64 URZ, [UR4+0x118], UR8 ;  /* 0x0001180804ff75b2 */ /* 0x0008620008000100 */
[----:B------:R4:W1:Y:S01]  /*0cc0*/  SYNCS.EXCH.64 URZ, [UR4+0x138], UR6 ;  /* 0x0001380604ff75b2 */ /* 0x0008620008000100 */
[----:B------:R4:W1:Y:S01]  /*0cd0*/  SYNCS.EXCH.64 URZ, [UR4+0x120], UR8 ;  /* 0x0001200804ff75b2 */ /* 0x0008620008000100 */
[----:B------:R4:W1:Y:S01]  /*0ce0*/  SYNCS.EXCH.64 URZ, [UR4+0x140], UR6 ;  /* 0x0001400604ff75b2 */ /* 0x0008620008000100 */
[----:B------:R4:W1:Y:S01]  /*0cf0*/  SYNCS.EXCH.64 URZ, [UR4+0x128], UR8 ;  /* 0x0001280804ff75b2 */ /* 0x0008620008000100 */
[----:B------:R4:W1:Y:S02]  /*0d00*/  SYNCS.EXCH.64 URZ, [UR4+0x148], UR6 ;  /* 0x0001480604ff75b2 */ /* 0x0008640008000100 */
[----:B----4-:R-:W-:Y:S01]  /*0d10*/  NOP ;  /* 0x0000000000007918 */ /* 0x010fe20000000000 */
.L_x_14:
[----:B------:R-:W4:Y:S01]  /*0d20*/  SHFL.IDX PT, R2, R75, RZ, 0x1f ;  /* 0x00001fff4b027589 */ /* 0x000f2200000e0000 */
[----:B------:R-:W1:Y:S01]  /*0d30*/  S2UR UR45, SR_CgaCtaId ;  /* 0x00000000002d79c3 */ /* 0x000e620000008800 */
[----:B------:R-:W-:Y:S01]  /*0d40*/  NOP ;  /* 0x0000000000007918 */ /* 0x000fe20000000000 */
[----:B----4-:R-:W-:-:S13]  /*0d50*/  ISETP.NE.AND P0, PT, R2, 0x3, PT ;  /* 0x000000030200780c */ /* 0x010fda0003f05270 */
[----:B-1----:R-:W-:Y:S05]  /*0d60*/  @P0 BRA `(.L_x_15) ;  /* 0x0000000000340947 */ /* 0x002fea0003800000 */
[----:B--23--:R-:W-:Y:S01]  /*0d70*/  UMOV UR4, 0x400 ;  /* 0x0000040000047882 */ /* 0x00cfe20000000000 */
[----:B------:R-:W-:Y:S01]  /*0d80*/  UMOV UR6, 0x20 ;  /* 0x0000002000067882 */ /* 0x000fe20000000000 */
[----:B------:R-:W-:Y:S02]  /*0d90*/  ULEA UR4, UR45, UR4, 0x18 ;  /* 0x000000042d047291 */ /* 0x000fe4000f8ec0ff */
[----:B------:R-:W-:-:S04]  /*0da0*/  UIADD3 UR6, UPT, UPT, -UR6, 0x100000, URZ ;  /* 0x0010000006067890 */ /* 0x000fc8000fffe1ff */
[----:B------:R-:W-:Y:S02]  /*0db0*/  USHF.L.U32 UR7, UR6, 0xb, URZ ;  /* 0x0000000b06077899 */ /* 0x000fe400080006ff */
[----:B------:R-:W-:Y:S01]  /*0dc0*/  USHF.L.U32 UR6, UR6, 0x1, URZ ;  /* 0x0000000106067899 */ /* 0x000fe200080006ff */
[----:B------:R-:W-:Y:S01]  /*0dd0*/  ELECT P0, URZ, PT ;  /* 0x0000000000ff782f */ /* 0x000fe20003800000 */
[----:B------:R-:W1:Y:S10]  /*0de0*/  FENCE.VIEW.ASYNC.S ;  /* 0x00000000000073c6 */ /* 0x000e740000000000 */
[----:B-1----:R1:W4:Y:S01]  /*0df0*/  SYNCS.EXCH.64 URZ, [UR4+0x150], UR6 ;  /* 0x0001500604ff75b2 */ /* 0x0023220008000100 */
[----:B------:R1:W2:Y:S01]  /*0e00*/  SYNCS.EXCH.64 URZ, [UR4+0x160], UR6 ;  /* 0x0001600604ff75b2 */ /* 0x0002a20008000100 */
[----:B------:R1:W3:Y:S01]  /*0e10*/  SYNCS.EXCH.64 URZ, [UR4+0x158], UR6 ;  /* 0x0001580604ff75b2 */ /* 0x0002e20008000100 */
[----:B------:R1:W1:Y:S01]  /*0e20*/  SYNCS.EXCH.64 URZ, [UR4+0x168], UR6 ;  /* 0x0001680604ff75b2 */ /* 0x0002620008000100 */
[----:B------:R-:W-:Y:S01]  /*0e30*/  NOP ;  /* 0x0000000000007918 */ /* 0x000fe20000000000 */
.L_x_15:
[----:B-123--:R-:W1:Y:S01]  /*0e40*/  LDCU UR4, c[0x0][0x36c] ;  /* 0x00006d80ff0477ac */ /* 0x00ee620008000800 */
[----:B------:R-:W-:Y:S01]  /*0e50*/  ISETP.NE.OR P3, PT, R0, 0x2, !P3 ;  /* 0x000000020000780c */ /* 0x000fe20005f65670 */
[----:B------:R-:W-:Y:S01]  /*0e60*/  NOP ;  /* 0x0000000000007918 */ /* 0x000fe20000000000 */
[----:B------:R-:W-:Y:S01]  /*0e70*/  LOP3.LUT R0, R85, 0x1f, RZ, 0xc0, !PT ;  /* 0x0000001f55007812 */ /* 0x000fe200078ec0ff */
[----:B------:R-:W-:Y:S02]  /*0e80*/  UISETP.NE.AND UP4, UPT, UR18, 0x2, UPT ;  /* 0x000000021200788c */ /* 0x000fe4000bf85270 */
[----:B------:R-:W-:Y:S02]  /*0e90*/  UISETP.NE.AND UP5, UPT, UR18, URZ, UPT ;  /* 0x000000ff1200728c */ /* 0x000fe4000bfa5270 */
[----:B-1----:R-:W-:-:S09]  /*0ea0*/  UISETP.EQ.U32.AND UP6, UPT, UR4, 0x1, UPT ;  /* 0x000000010400788c */ /* 0x002fd2000bfc2070 */
[----:B------:R-:W-:Y:S05]  /*0eb0*/  BRA.U !UP6, `(.L_x_16) ;  /* 0x000000010e087547 */ /* 0x000fea000b800000 */
[----:B----4-:R-:W-:Y:S01]  /*0ec0*/  UCGABAR_ARV ;  /* 0x00000000000079c7 */ /* 0x010fe20008000000 */
[----:B------:R-:W-:Y:S05]  /*0ed0*/  BRA `(.L_x_17) ;  /* 0x0000000000047947 */ /* 0x000fea0003800000 */
.L_x_16:
[----:B----4-:R-:W-:Y:S01]  /*0ee0*/  NOP ;  /* 0x0000000000007918 */ /* 0x010fe20000000000 */
.L_x_17:
[----:B------:R-:W1:Y:S01]  /*0ef0*/  S2UR UR30, SR_CTAID.X ;  /* 0x00000000001e79c3 */ /* 0x000e620000002500 */
[----:B------:R-:W-:-:S05]  /*0f00*/  CS2R.32 R77, SR_CgaSize ;  /* 0x00000000004d7805 */ /* 0x000fca0000008a00 */
[----:B------:R-:W-:-:S05]  /*0f10*/  IMAD R77, R77, -0xa0, RZ ;  /* 0xffffff604d4d7824 */ /* 0x000fca00078e02ff */
[----:B------:R-:W-:-:S14]  /*0f20*/  R2UR UR5, R77 ;  /* 0x000000004d0572ca */ /* 0x000fdc00000e0000 */
[----:B------:R-:W2:Y:S01]  /*0f30*/  LDCU UR5, c[0x0][UR5+0x2b0] ;  /* 0x00005600050577ac */ /* 0x000ea20008000800 */
[----:B------:R-:W-:-:S05]  /*0f40*/  CS2R.32 R77, SR_CgaSize ;  /* 0x00000000004d7805 */ /* 0x000fca0000008a00 */
[----:B------:R-:W-:-:S05]  /*0f50*/  IMAD R77, R77, -0xa0, RZ ;  /* 0xffffff604d4d7824 */ /* 0x000fca00078e02ff */
[----:B------:R-:W-:-:S14]  /*0f60*/  R2UR UR4, R77 ;  /* 0x000000004d0472ca */ /* 0x000fdc00000e0000 */
[----:B------:R-:W3:Y:S01]  /*0f70*/  LDCU UR4, c[0x0][UR4+0x2b4] ;  /* 0x00005680040477ac */ /* 0x000ee20008000800 */
[----:B------:R-:W4:Y:S01]  /*0f80*/  S2UR UR31, SR_CTAID.Y ;  /* 0x00000000001f79c3 */ /* 0x000f220000002600 */
[----:B------:R-:W-:-:S05]  /*0f90*/  CS2R.32 R77, SR_CgaSize ;  /* 0x00000000004d7805 */ /* 0x000fca0000008a00 */
[----:B------:R-:W-:-:S05]  /*0fa0*/  IMAD R77, R77, -0xa0, RZ ;  /* 0xffffff604d4d7824 */ /* 0x000fca00078e02ff */
[----:B------:R-:W-:-:S14]  /*0fb0*/  R2UR UR6, R77 ;  /* 0x000000004d0672ca */ /* 0x000fdc00000e0000 */
[----:B------:R-:W3:Y:S01]  /*0fc0*/  LDCU UR6, c[0x0][UR6+0x2a0] ;  /* 0x00005400060677ac */ /* 0x000ee20008000800 */
[----:B------:R-:W-:-:S05]  /*0fd0*/  CS2R.32 R77, SR_CgaSize ;  /* 0x00000000004d7805 */ /* 0x000fca0000008a00 */
[----:B------:R-:W-:-:S05]  /*0fe0*/  IMAD R77, R77, -0xa0, RZ ;  /* 0xffffff604d4d7824 */ /* 0x000fca00078e02ff */
[----:B------:R-:W-:-:S14]  /*0ff0*/  R2UR UR7, R77 ;  /* 0x000000004d0772ca */ /* 0x000fdc00000e0000 */
[----:B------:R-:W3:Y:S01]  /*1000*/  LDCU UR7, c[0x0][UR7+0x2a4] ;  /* 0x00005480070777ac */ /* 0x000ee20008000800 */
[----:B------:R-:W-:Y:S01]  /*1010*/  USHF.L.U32 UR24, UR45, 0xd, URZ ;  /* 0x0000000d2d187899 */ /* 0x000fe200080006ff */
[----:B------:R-:W3:Y:S01]  /*1020*/  LDCU UR19, c[0x0][0xb24] ;  /* 0x00016480ff1377ac */ /* 0x000ee20008000800 */
[----:B------:R-:W3:Y:S01]  /*1030*/  LDCU UR42, c[0x0][0xb24] ;  /* 0x00016480ff2a77ac */ /* 0x000ee20008000800 */
[----:B-1----:R-:W-:Y:S01]  /*1040*/  I2FP.F32.U32 R3, UR30 ;  /* 0x0000001e00037c45 */ /* 0x002fe20008201000 */
[----:B------:R-:W1:Y:S04]  /*1050*/  LDCU UR22, c[0x0][0xb30] ;  /* 0x00016600ff1677ac */ /* 0x000e680008000800 */
[----:B--2---:R-:W-:Y:S01]  /*1060*/  FMUL R3, R3, UR5 ;  /* 0x0000000503037c20 */ /* 0x004fe20008400000 */
[----:B------:R-:W-:Y:S01]  /*1070*/  ULOP3.LUT UR24, UR24, 0x2000, URZ, 0xc0, !UPT ;  /* 0x0000200018187892 */ /* 0x000fe2000f8ec0ff */
[----:B----4-:R-:W-:-:S04]  /*1080*/  I2FP.F32.U32 R2, UR31 ;  /* 0x0000001f00027c45 */ /* 0x010fc80008201000 */
[----:B------:R-:W2:Y:S01]  /*1090*/  F2I.U32.TRUNC.NTZ R3, R3 ;  /* 0x0000000300037305 */ /* 0x000ea2000020f000 */
[----:B---3--:R-:W-:-:S07]  /*10a0*/  FMUL R2, R2, UR4 ;  /* 0x0000000402027c20 */ /* 0x008fce0008400000 */
[----:B------:R-:W3:Y:S01]  /*10b0*/  F2I.U32.TRUNC.NTZ R2, R2 ;  /* 0x0000000200027305 */ /* 0x000ee2000020f000 */
[----:B--2---:R-:W-:Y:S02]  /*10c0*/  R2UR UR5, R3 ;  /* 0x00000000030572ca */ /* 0x004fe400000e0000 */
[----:B---3--:R-:W-:Y:S02]  /*10d0*/  R2UR UR4, R2 ;  /* 0x00000000020472ca */ /* 0x008fe400000e0000 */
[----:B------:R-:W-:-:S09]  /*10e0*/  PRMT R2, RZ, 0x7610, R2 ;  /* 0x00007610ff027816 */ /* 0x000fd20000000002 */
[----:B------:R-:W-:-:S04]  /*10f0*/  UIADD3 UR5, UPT, UPT, -UR5, URZ, URZ ;  /* 0x000000ff05057290 */ /* 0x000fc8000fffe1ff */
[----:B------:R-:W-:Y:S02]  /*1100*/  UIMAD UR5, UR6, UR5, UR30 ;  /* 0x00000005060572a4 */ /* 0x000fe4000f8e021e */
[----:B------:R-:W-:-:S04]  /*1110*/  UIADD3 UR4, UPT, UPT, -UR4, URZ, URZ ;  /* 0x000000ff04047290 */ /* 0x000fc8000fffe1ff */
[----:B------:R-:W-:Y:S01]  /*1120*/  IMAD.U32 R77, RZ, RZ, UR5 ;  /* 0x00000005ff4d7e24 */ /* 0x000fe2000f8e00ff */
[----:B------:R-:W-:-:S06]  /*1130*/  UIMAD UR4, UR7, UR4, UR31 ;  /* 0x00000004070472a4 */ /* 0x000fcc000f8e021f */
[----:B------:R-:W-:Y:S01]  /*1140*/  IMAD.U32 R76, RZ, RZ, UR4 ;  /* 0x00000004ff4c7e24 */ /* 0x000fe2000f8e00ff */
[----:B-1----:R-:W-:Y:S06]  /*1150*/  BRA.U UP5, `(.L_x_18) ;  /* 0x00000001052c7547 */ /* 0x002fec000b800000 */
[----:B------:R-:W-:Y:S02]  /*1160*/  R2UR UR4, R76 ;  /* 0x000000004c0472ca */ /* 0x000fe400000e0000 */
[----:B------:R-:W-:-:S11]  /*1170*/  R2UR UR6, R77 ;  /* 0x000000004d0672ca */ /* 0x000fd600000e0000 */
[----:B------:R-:W-:-:S04]  /*1180*/  UISETP.NE.AND UP0, UPT, UR4, URZ, UPT ;  /* 0x000000ff0400728c */ /* 0x000fc8000bf05270 */
[----:B------:R-:W-:-:S04]  /*1190*/  UISETP.EQ.OR UP0, UPT, UR6, URZ, !UP0 ;  /* 0x000000ff0600728c */ /* 0x000fc8000c702670 */
[----:B------:R-:W-:Y:S02]  /*11a0*/  USEL UR5, URZ, 0x1, !UP0 ;  /* 0x00000001ff057887 */ /* 0x000fe4000c000000 */
[----:B------:R-:W-:-:S04]  /*11b0*/  UISETP.NE.AND UP0, UPT, UR4, URZ, UPT ;  /* 0x000000ff0400728c */ /* 0x000fc8000bf05270 */
[----:B------:R-:W-:Y:S02]  /*11c0*/  USEL UR4, URZ, 0x2, UP0 ;  /* 0x00000002ff047887 */ /* 0x000fe40008000000 */
[----:B------:R-:W-:-:S04]  /*11d0*/  UISETP.NE.AND UP0, UPT, UR6, 0x1, UPT ;  /* 0x000000010600788c */ /* 0x000fc8000bf05270 */
[----:B------:R-:W-:-:S04]  /*11e0*/  USEL UR4, UR4, 0x2, UP0 ;  /* 0x0000000204047887 */ /* 0x000fc80008000000 */
[----:B------:R-:W-:-:S06]  /*11f0*/  UIADD3 UR4, UPT, UPT, UR5, UR4, URZ ;  /* 0x0000000405047290 */ /* 0x000fcc000fffe0ff */
[----:B------:R-:W-:-:S07]  /*1200*/  IMAD.U32 R2, RZ, RZ, UR4 ;  /* 0x00000004ff027e24 */ /* 0x000fce000f8e00ff */
.L_x_18:
[----:B------:R-:W1:Y:S01]  /*1210*/  S2UR UR36, SR_CTAID.Z ;  /* 0x00000000002479c3 */ /* 0x000e620000002700 */
[----:B------:R-:W-:-:S09]  /*1220*/  UISETP.GE.AND UP0, UPT, UR19, 0x1, UPT ;  /* 0x000000011300788c */ /* 0x000fd2000bf06270 */
[----:B------:R-:W-:Y:S05]  /*1230*/  BRA.U !UP0, `(.L_x_19) ;  /* 0x0000000108d07547 */ /* 0x000fea000b800000 */
[----:B------:R-:W2:Y:S01]  /*1240*/  LDCU UR20, c[0x0][0xb0c] ;  /* 0x00016180ff1477ac */ /* 0x000ea20008000800 */
[----:B------:R-:W3:Y:S01]  /*1250*/  LDCU.128 UR12, c[0x0][0xb10] ;  /* 0x00016200ff0c77ac */ /* 0x000ee20008000c00 */
[----:B------:R-:W4:Y:S01]  /*1260*/  LDCU UR6, c[0x0][0x370] ;  /* 0x00006e00ff0677ac */ /* 0x000f220008000800 */
[----:B------:R-:W1:Y:S01]  /*1270*/  LDCU UR7, c[0x0][0x374] ;  /* 0x00006e80ff0777ac */ /* 0x000e620008000800 */
[----:B------:R-:W1:Y:S01]  /*1280*/  LDCU UR21, c[0x0][0xb20] ;  /* 0x00016400ff1577ac */ /* 0x000e620008000800 */
[----:B--2---:R-:W-:Y:S02]  /*1290*/  UISETP.NE.AND UP0, UPT, UR20, 0x1, UPT ;  /* 0x000000011400788c */ /* 0x004fe4000bf05270 */
[----:B---3--:R-:W-:Y:S01]  /*12a0*/  UIMAD.WIDE.U32 UR4, UR30, UR12, URZ ;  /* 0x0000000c1e0472a5 */ /* 0x008fe2000f8e00ff */
[----:B------:R-:W2:Y:S01]  /*12b0*/  LDCU.64 UR8, c[0x0][0xb28] ;  /* 0x00016500ff0877ac */ /* 0x000ea20008000a00 */
[----:B----4-:R-:W-:Y:S02]  /*12c0*/  UIMAD.WIDE.U32 UR10, UR6, UR12, URZ ;  /* 0x0000000c060a72a5 */ /* 0x010fe4000f8e00ff */
[----:B------:R-:W-:-:S02]  /*12d0*/  USHF.R.U32.HI UR5, URZ, UR13, UR5 ;  /* 0x0000000dff057299 */ /* 0x000fc40008011605 */
[----:B------:R-:W-:Y:S02]  /*12e0*/  UISETP.NE.AND UP2, UPT, UR19, 0x1, UPT ;  /* 0x000000011300788c */ /* 0x000fe4000bf45270 */
[----:B------:R-:W-:Y:S01]  /*12f0*/  USEL UR5, UR30, UR5, !UP0 ;  /* 0x000000051e057287 */ /* 0x000fe2000c000000 */
[----:B------:R-:W-:Y:S01]  /*1300*/  UMOV UR10, UR11 ;  /* 0x0000000b000a7c82 */ /* 0x000fe20008000000 */
[----:B------:R-:W-:Y:S02]  /*1310*/  UIMAD.WIDE.U32 UR16, UR31, UR15, URZ ;  /* 0x0000000f1f1072a5 */ /* 0x000fe4000f8e00ff */
[----:B------:R-:W-:Y:S02]  /*1320*/  @UP0 USHF.R.U32.HI UR6, URZ, UR13, UR10 ;  /* 0x0000000dff060299 */ /* 0x000fe4000801160a */
[----:B------:R-:W-:Y:S02]  /*1330*/  UISETP.NE.AND UP0, UPT, UR14, 0x1, UPT ;  /* 0x000000010e00788c */ /* 0x000fe4000bf05270 */
[----:B-1----:R-:W-:-:S02]  /*1340*/  UIMAD.WIDE.U32 UR10, UR7, UR15, URZ ;  /* 0x0000000f070a72a5 */ /* 0x002fc4000f8e00ff */
[----:B--2---:R-:W-:Y:S01]  /*1350*/  UIMAD.WIDE.U32 UR12, UR6, UR8, URZ ;  /* 0x00000008060c72a5 */ /* 0x004fe2000f8e00ff */
[----:B------:R-:W-:Y:S02]  /*1360*/  UMOV UR4, UR17 ;  /* 0x0000001100047c82 */ /* 0x000fe40008000000 */
[----:B------:R-:W-:Y:S02]  /*1370*/  USHF.R.U32.HI UR4, URZ, UR21, UR4 ;  /* 0x00000015ff047299 */ /* 0x000fe40008011604 */
[----:B------:R-:W-:Y:S02]  /*1380*/  UMOV UR10, UR11 ;  /* 0x0000000b000a7c82 */ /* 0x000fe40008000000 */
[----:B------:R-:W-:Y:S01]  /*1390*/  UMOV UR12, UR13 ;  /* 0x0000000d000c7c82 */ /* 0x000fe20008000000 */
[----:B------:R-:W-:Y:S02]  /*13a0*/  @UP0 USHF.R.U32.HI UR7, URZ, UR21, UR10 ;  /* 0x00000015ff070299 */ /* 0x000fe4000801160a */
[----:B------:R-:W-:-:S02]  /*13b0*/  USEL UR4, UR31, UR4, !UP0 ;  /* 0x000000041f047287 */ /* 0x000fc4000c000000 */
[----:B------:R-:W-:Y:S02]  /*13c0*/  UIMAD.WIDE.U32 UR10, UR7, UR8, URZ ;  /* 0x00000008070a72a5 */ /* 0x000fe4000f8e00ff */
[----:B------:R-:W-:Y:S02]  /*13d0*/  @UP2 USHF.R.U32.HI UR6, URZ, UR9, UR12 ;  /* 0x00000009ff062299 */ /* 0x000fe4000801160c */
[----:B------:R-:W-:-:S03]  /*13e0*/  UIMAD.WIDE.U32 UR12, UR4, UR8, URZ ;  /* 0x00000008040c72a5 */ /* 0x000fc6000f8e00ff */
[----:B------:R-:W-:Y:S02]  /*13f0*/  UMOV UR10, UR11 ;  /* 0x0000000b000a7c82 */ /* 0x000fe40008000000 */
[----:B------:R-:W-:Y:S02]  /*1400*/  @UP2 USHF.R.U32.HI UR7, URZ, UR9, UR10 ;  /* 0x00000009ff072299 */ /* 0x000fe4000801160a */
[----:B------:R-:W-:Y:S02]  /*1410*/  UIMAD UR10, UR6, UR19, URZ ;  /* 0x00000013060a72a4 */ /* 0x000fe4000f8e02ff */
[----:B------:R-:W-:-:S04]  /*1420*/  UIMAD UR7, UR7, UR19, URZ ;  /* 0x00000013070772a4 */ /* 0x000fc8000f8e02ff */
[----:B------:R-:W-:-:S03]  /*1430*/  UISETP.GE.AND UP0, UPT, UR4, UR7, UPT ;  /* 0x000000070400728c */ /* 0x000fc6000bf06270 */
[----:B------:R-:W-:Y:S01]  /*1440*/  UMOV UR7, UR13 ;  /* 0x0000000d00077c82 */ /* 0x000fe20008000000 */
[----:B------:R-:W-:Y:S02]  /*1450*/  UISETP.GE.OR UP0, UPT, UR5, UR10, UP0 ;  /* 0x0000000a0500728c */ /* 0x000fe40008706670 */
[----:B------:R-:W-:Y:S02]  /*1460*/  UIMAD.WIDE.U32 UR10, UR5, UR8, URZ ;  /* 0x00000008050a72a5 */ /* 0x000fe4000f8e00ff */
[----:B------:R-:W-:Y:S02]  /*1470*/  USHF.R.U32.HI UR7, URZ, UR9, UR7 ;  /* 0x00000009ff077299 */ /* 0x000fe40008011607 */
[----:B------:R-:W-:Y:S02]  /*1480*/  UIADD3 UR10, UPT, UPT, -UR4, URZ, URZ ;  /* 0x000000ff040a7290 */ /* 0x000fe4000fffe1ff */
[----:B------:R-:W-:Y:S02]  /*1490*/  USEL UR7, UR4, UR7, !UP2 ;  /* 0x0000000704077287 */ /* 0x000fe4000d000000 */
[----:B------:R-:W-:Y:S01]  /*14a0*/  UIMAD UR10, UR14, UR10, UR31 ;  /* 0x0000000a0e0a72a4 */ /* 0x000fe2000f8e021f */
[----:B------:R-:W-:Y:S01]  /*14b0*/  @!UP0 UMOV UR8, UR11 ;  /* 0x0000000b00088c82 */ /* 0x000fe20008000000 */
[----:B------:R-:W-:-:S02]  /*14c0*/  UIADD3 UR11, UPT, UPT, -UR5, URZ, URZ ;  /* 0x000000ff050b7290 */ /* 0x000fc4000fffe1ff */
[----:B------:R-:W-:Y:S02]  /*14d0*/  @!UP0 USHF.R.U32.HI UR8, URZ, UR9, UR8 ;  /* 0x00000009ff088299 */ /* 0x000fe40008011608 */
[----:B------:R-:W-:Y:S02]  /*14e0*/  UIADD3 UR9, UPT, UPT, -UR7, URZ, URZ ;  /* 0x000000ff07097290 */ /* 0x000fe4000fffe1ff */
[----:B------:R-:W-:Y:S02]  /*14f0*/  @!UP0 USEL UR8, UR5, UR8, !UP2 ;  /* 0x0000000805088287 */ /* 0x000fe4000d000000 */
[----:B------:R-:W-:Y:S02]  /*1500*/  UIMAD UR9, UR19, UR9, UR4 ;  /* 0x00000009130972a4 */ /* 0x000fe4000f8e0204 */
[----:B------:R-:W-:Y:S02]  /*1510*/  @!UP0 UIADD3 UR7, UPT, UPT, UR7, -UR8, URZ ;  /* 0x8000000807078290 */ /* 0x000fe4000fffe0ff */
[----:B------:R-:W-:-:S02]  /*1520*/  @!UP0 UIMAD UR6, UR9, UR6, UR8 ;  /* 0x00000006090682a4 */ /* 0x000fc4000f8e0208 */
[----:B------:R-:W-:Y:S02]  /*1530*/  @!UP0 UIMAD UR4, UR7, UR19, UR5 ;  /* 0x00000013070482a4 */ /* 0x000fe4000f8e0205 */
[----:B------:R-:W-:Y:S02]  /*1540*/  UIMAD UR30, UR20, UR11, UR30 ;  /* 0x0000000b141e72a4 */ /* 0x000fe4000f8e021e */
[----:B------:R-:W-:Y:S01]  /*1550*/  UIMAD UR31, UR4, UR14, UR10 ;  /* 0x0000000e041f72a4 */ /* 0x000fe2000f8e020a */
[----:B------:R-:W-:Y:S02]  /*1560*/  @!UP0 UMOV UR5, UR6 ;  /* 0x0000000600058c82 */ /* 0x000fe40008000000 */
[----:B------:R-:W-:-:S12]  /*1570*/  UIMAD UR30, UR5, UR20, UR30 ;  /* 0x00000014051e72a4 */ /* 0x000fd8000f8e021e */
.L_x_19:
[----:B------:R-:W-:-:S09]  /*1580*/  UISETP.NE.AND UP0, UPT, UR22, 0x1, UPT ;  /* 0x000000011600788c */ /* 0x000fd2000bf05270 */
[----:B------:R-:W-:Y:S05]  /*1590*/  BRA.U UP0, `(.L_x_20) ;  /* 0x0000000100407547 */ /* 0x000fea000b800000 */
[----:B------:R-:W2:Y:S01]  /*15a0*/  LDCU.128 UR8, c[0x0][0xb10] ;  /* 0x00016200ff0877ac */ /* 0x000ea20008000c00 */
[----:B------:R-:W3:Y:S01]  /*15b0*/  LDCU UR12, c[0x0][0xb0c] ;  /* 0x00016180ff0c77ac */ /* 0x000ee20008000800 */
[----:B------:R-:W4:Y:S01]  /*15c0*/  LDCU UR13, c[0x0][0xb20] ;  /* 0x00016400ff0d77ac */ /* 0x000f220008000800 */
[----:B--2---:R-:W-:Y:S02]  /*15d0*/  UIMAD.WIDE.U32 UR4, UR30, UR8, URZ ;  /* 0x000000081e0472a5 */ /* 0x004fe4000f8e00ff */
[----:B------:R-:W-:Y:S02]  /*15e0*/  UIMAD.WIDE.U32 UR6, UR31, UR11, URZ ;  /* 0x0000000b1f0672a5 */ /* 0x000fe4000f8e00ff */
[----:B---3--:R-:W-:Y:S02]  /*15f0*/  UISETP.NE.AND UP0, UPT, UR12, 0x1, UPT ;  /* 0x000000010c00788c */ /* 0x008fe4000bf05270 */
[----:B------:R-:W-:-:S03]  /*1600*/  USHF.R.U32.HI UR5, URZ, UR9, UR5 ;  /* 0x00000009ff057299 */ /* 0x000fc60008011605 */
[----:B------:R-:W-:Y:S01]  /*1610*/  UMOV UR4, UR7 ;  /* 0x0000000700047c82 */ /* 0x000fe20008000000 */
[----:B------:R-:W-:Y:S02]  /*1620*/  USEL UR5, UR30, UR5, !UP0 ;  /* 0x000000051e057287 */ /* 0x000fe4000c000000 */
[----:B------:R-:W-:Y:S02]  /*1630*/  UISETP.NE.AND UP0, UPT, UR10, 0x1, UPT ;  /* 0x000000010a00788c */ /* 0x000fe4000bf05270 */
[----:B----4-:R-:W-:-:S04]  /*1640*/  USHF.R.U32.HI UR4, URZ, UR13, UR4 ;  /* 0x0000000dff047299 */ /* 0x010fc80008011604 */
[----:B------:R-:W-:-:S04]  /*1650*/  USEL UR4, UR31, UR4, !UP0 ;  /* 0x000000041f047287 */ /* 0x000fc8000c000000 */
[----:B------:R-:W-:Y:S02]  /*1660*/  UIADD3 UR6, UPT, UPT, UR5, -UR4, URZ ;  /* 0x8000000405067290 */ /* 0x000fe4000fffe0ff */
[----:B------:R-:W-:Y:S02]  /*1670*/  UIADD3 UR4, UPT, UPT, -UR5, UR4, URZ ;  /* 0x0000000405047290 */ /* 0x000fe4000fffe1ff */
[----:B------:R-:W-:Y:S02]  /*1680*/  UIMAD UR31, UR6, UR10, UR31 ;  /* 0x0000000a061f72a4 */ /* 0x000fe4000f8e021f */
[----:B------:R-:W-:-:S12]  /*1690*/  UIMAD UR30, UR4, UR12, UR30 ;  /* 0x0000000c041e72a4 */ /* 0x000fd8000f8e021e */
.L_x_20:
[----:B------:R-:W-:Y:S01]  /*16a0*/  UISETP.NE.AND UP0, UPT, UR18, 0x2, UPT ;  /* 0x000000021200788c */ /* 0x000fe2000bf05270 */
[----:B------:R-:W-:Y:S09]  /*16b0*/  BRA.U !UP6, `(.L_x_21) ;  /* 0x000000010e0c7547 */ /* 0x000ff2000b800000 */
[----:B------:R-:W-:Y:S01]  /*16c0*/  UCGABAR_WAIT ;  /* 0x0000000000007dc7 */ /* 0x000fe20008000000 */
[----:B------:R-:W-:Y:S01]  /*16d0*/  CCTL.IVALL ;  /* 0x00000000ff00798f */ /* 0x000fe20002000000 */
[----:B------:R-:W-:Y:S05]  /*16e0*/  BRA `(.L_x_22) ;  /* 0x0000000000047947 */ /* 0x000fea0003800000 */
.L_x_21:
[----:B------:R-:W-:Y:S06]  /*16f0*/  BAR.SYNC.DEFER_BLOCKING 0x0 ;  /* 0x0000000000007b1d */ /* 0x000fec0000010000 */
.L_x_22:
[----:B------:R-:W-:Y:S05]  /*1700*/  BRA.U UP0, `(.L_x_23) ;  /* 0x0000001500a07547 */ /* 0x000fea000b800000 */
[----:B------:R-:W2:Y:S01]  /*1710*/  LDCU UR6, c[0x0][0x38c] ;  /* 0x00007180ff0677ac */ /* 0x000ea20008000800 */
[----:B------:R-:W-:Y:S01]  /*1720*/  PLOP3.LUT P1, PT, PT, PT, UP3, 0x80, 0x8 ;  /* 0x000000000008781c */ /* 0x000fe20003f2f038 */
[----:B------:R-:W-:Y:S01]  /*1730*/  IMAD.MOV.U32 R12, RZ, RZ, 0x1 ;  /* 0x00000001ff0c7424 */ /* 0x000fe200078e00ff */
[----:B------:R-:W-:Y:S01]  /*1740*/  ISETP.EQ.OR P2, PT, R0, RZ, P3 ;  /* 0x000000ff0000720c */ /* 0x000fe20001f42670 */
[----:B------:R-:W-:Y:S01]  /*1750*/  UISETP.NE.AND UP1, UPT, UR18, URZ, UPT ;  /* 0x000000ff1200728c */ /* 0x000fe2000bf25270 */
[----:B------:R-:W-:Y:S01]  /*1760*/  PLOP3.LUT P1, PT, P1, PT, PT, 0x8, 0x80 ;  /* 0x000000000080781c */ /* 0x000fe20000f2e170 */
[----:B------:R-:W-:Y:S01]  /*1770*/  USEL UR25, URZ, 0x1, UP4 ;  /* 0x00000001ff197887 */ /* 0x000fe2000a000000 */
[----:B------:R-:W-:Y:S01]  /*1780*/  CS2R R10, SRZ ;  /* 0x00000000000a7805 */ /* 0x000fe2000001ff00 */
[----:B------:R-:W-:Y:S01]  /*1790*/  IMAD.MOV.U32 R9, RZ, RZ, RZ ;  /* 0x000000ffff097224 */ /* 0x000fe200078e00ff */
[----:B------:R-:W3:Y:S01]  /*17a0*/  LDCU UR39, c[0x0][0x370] ;  /* 0x00006e00ff2777ac */ /* 0x000ee20008000800 */
[----:B------:R-:W-:Y:S01]  /*17b0*/  IMAD.MOV.U32 R8, RZ, RZ, 0x1 ;  /* 0x00000001ff087424 */ /* 0x000fe200078e00ff */
[----:B------:R-:W4:Y:S01]  /*17c0*/  LDCU.64 UR28, c[0x0][0x348] ;  /* 0x00006900ff1c77ac */ /* 0x000f220008000a00 */
[----:B------:R-:W-:-:S02]  /*17d0*/  USHF.R.U32.HI UR44, URZ, 0x6, UR24 ;  /* 0x00000006ff2c7899 */ /* 0x000fc40008011618 */
[----:B--2---:R-:W-:Y:S02]  /*17e0*/  UIADD3 UR5, UPT, UPT, UR6, 0x3f, URZ ;  /* 0x0000003f06057890 */ /* 0x004fe4000fffe0ff */
[----:B------:R-:W-:Y:S02]  /*17f0*/  UIADD3 UR46, UPT, UPT, UR6, 0x7e, URZ ;  /* 0x0000007e062e7890 */ /* 0x000fe4000fffe0ff */
[----:B------:R-:W-:Y:S01]  /*1800*/  USHF.R.S32.HI UR4, URZ, 0x1f, UR5 ;  /* 0x0000001fff047899 */ /* 0x000fe20008011405 */
[----:B------:R-:W2:Y:S03]  /*1810*/  LDCU UR38, c[0x0][0x374] ;  /* 0x00006e80ff2677ac */ /* 0x000ea60008000800 */
[----:B------:R-:W-:Y:S02]  /*1820*/  ULEA.HI UR4, UR4, UR5, URZ, 0x6 ;  /* 0x0000000504047291 */ /* 0x000fe4000f8f30ff */
[----:B------:R-:W-:-:S02]  /*1830*/  USEL UR25, UR25, 0x2, UP1 ;  /* 0x0000000219197887 */ /* 0x000fc40008800000 */
[----:B------:R-:W-:Y:S02]  /*1840*/  USHF.R.S32.HI UR41, URZ, 0x6, UR4 ;  /* 0x00000006ff297899 */ /* 0x000fe40008011404 */
[----:B------:R-:W-:Y:S02]  /*1850*/  UIADD3 UR4, UPT, UPT, UR6, -0x1, URZ ;  /* 0xffffffff06047890 */ /* 0x000fe4000fffe0ff */
[----:B------:R-:W-:Y:S02]  /*1860*/  UISETP.LT.U32.AND UP0, UPT, UR41, 0xa, UPT ;  /* 0x0000000a2900788c */ /* 0x000fe4000bf01070 */
[----:B------:R-:W-:Y:S02]  /*1870*/  UISETP.GE.U32.AND UP2, UPT, UR4, -0x7f, UPT ;  /* 0xffffff810400788c */ /* 0x000fe4000bf46070 */
[----:B------:R-:W-:Y:S01]  /*1880*/  USEL UR40, UR41, 0xa, UP0 ;  /* 0x0000000a29287887 */ /* 0x000fe20008000000 */
[----:B------:R-:W-:-:S03]  /*1890*/  UMOV UR5, URZ ;  /* 0x000000ff00057c82 */ /* 0x000fc60008000000 */
[----:B------:R-:W-:Y:S02]  /*18a0*/  UIADD3 UR21, UPT, UPT, UR40, -0x1, URZ ;  /* 0xffffffff28157890 */ /* 0x000fe4000fffe0ff */
[----:B------:R-:W-:-:S03]  /*18b0*/  UIADD3 UR43, UPT, UPT, UR41, -UR40, URZ ;  /* 0x80000028292b7290 */ /* 0x000fc6000fffe0ff */
[----:B------:R-:W-:-:S04]  /*18c0*/  @UP2 UIADD3 UR21, UPT, UPT, UR40, URZ, URZ ;  /* 0x000000ff28152290 */ /* 0x000fc8000fffe0ff */
[----:B--234-:R-:W-:-:S12]  /*18d0*/  UIADD3 UR21, UPT, UPT, UR21, 0x1, URZ ;  /* 0x0000000115157890 */ /* 0x01cfd8000fffe0ff */
.L_x_43:
[----:B------:R-:W-:Y:S01]  /*18e0*/  UISETP.NE.AND UP0, UPT, UR45, URZ, UPT ;  /* 0x000000ff2d00728c */ /* 0x000fe2000bf05270 */
[----:B------:R-:W2:Y:S08]  /*18f0*/  S2UR UR45, SR_CgaCtaId ;  /* 0x00000000002d79c3 */ /* 0x000eb00000008800 */
[----:B------:R-:W-:Y:S05]  /*1900*/  BRA.U UP0, `(.L_x_24) ;  /* 0x0000000100347547 */ /* 0x000fea000b800000 */
[----:B------:R-:W3:Y:S01]  /*1910*/  S2R R0, SR_CgaCtaId ;  /* 0x0000000000007919 */ /* 0x000ee20000008800 */
[----:B------:R-:W-:-:S04]  /*1920*/  MOV R2, 0x400 ;  /* 0x0000040000027802 */ /* 0x000fc80000000f00 */
[----:B---3--:R-:W-:Y:S02]  /*1930*/  LEA R0, R0, R2, 0x18 ;  /* 0x0000000200007211 */ /* 0x008fe400078ec0ff */
[----:B------:R-:W-:-:S03]  /*1940*/  SHF.L.U32 R2, R8, 0x1f, RZ ;  /* 0x0000001f08027819 */ /* 0x000fc600000006ff */
[----:B------:R-:W-:-:S04]  /*1950*/  IMAD R0, R9, 0x8, R0 ;  /* 0x0000000809007824 */ /* 0x000fc800078e0200 */
[----:B------:R-:W3:Y:S02]  /*1960*/  SYNCS.PHASECHK.TRANS64.TRYWAIT P0, [R0+URZ+0x160], R2 ;  /* 0x00016002000075a7 */ /* 0x000ee400080011ff */
[----:B---3--:R-:W-:Y:S05]  /*1970*/  @!P0 BRA `(.L_x_25) ;  /* 0x0000008000748947 */ /* 0x008fea0003800000 */
.L_x_139:
[----:B------:R-:W-:Y:S01]  /*1980*/  VIADD R9, R9, 0x1 ;  /* 0x0000000109097836 */ /* 0x000fe20000000000 */
[----:B------:R3:W-:Y:S04]  /*1990*/  SYNCS.ARRIVE.TRANS64.A1T0 RZ, [R0+URZ+0x150], RZ ;  /* 0x000150ff00ff79a7 */ /* 0x0007e800081000ff */
[----:B------:R-:W-:-:S04]  /*19a0*/  ISETP.NE.AND P0, PT, R9, 0x2, PT ;  /* 0x000000020900780c */ /* 0x000fc80003f05270 */
[----:B------:R-:W-:Y:S02]  /*19b0*/  SEL R9, R9, RZ, P0 ;  /* 0x000000ff09097207 */ /* 0x000fe40000000000 */
[----:B---3--:R-:W-:-:S04]  /*19c0*/  SEL R0, RZ, 0x1, P0 ;  /* 0x00000001ff007807 */ /* 0x008fc80000000000 */
[----:B------:R-:W-:-:S07]  /*19d0*/  LOP3.LUT R8, R8, R0, RZ, 0x3c, !PT ;  /* 0x0000000008087212 */ /* 0x000fce00078e3cff */
.L_x_24:
[----:B------:R-:W-:Y:S01]  /*19e0*/  UMOV UR6, 0x400 ;  /* 0x0000040000067882 */ /* 0x000fe20000000000 */
[----:B------:R-:W-:Y:S01]  /*19f0*/  SHF.L.U32 R0, R12, 0x1f, RZ ;  /* 0x0000001f0c007819 */ /* 0x000fe200000006ff */
[----:B--2---:R-:W-:Y:S02]  /*1a00*/  ULEA UR6, UR45, UR6, 0x18 ;  /* 0x000000062d067291 */ /* 0x004fe4000f8ec0ff */
[----:B------:R-:W-:Y:S02]  /*1a10*/  UISETP.GE.U32.AND UP0, UPT, UR46, 0x7f, UPT ;  /* 0x0000007f2e00788c */ /* 0x000fe4000bf06070 */
[----:B------:R-:W-:Y:S02]  /*1a20*/  ULEA UR4, UR5, UR6, 0x3 ;  /* 0x0000000605047291 */ /* 0x000fe4000f8e18ff */
[----:B------:R-:W-:Y:S02]  /*1a30*/  USHF.L.U32 UR35, UR30, 0x6, URZ ;  /* 0x000000061e237899 */ /* 0x000fe400080006ff */
[----:B------:R-:W-:Y:S01]  /*1a40*/  ULEA UR11, UR31, UR44, 0x8 ;  /* 0x0000002c1f0b7291 */ /* 0x000fe2000f8e40ff */
[----:B------:R-:W-:-:S04]  /*1a50*/  UMOV UR13, URZ ;  /* 0x000000ff000d7c82 */ /* 0x000fc80008000000 */
[----:B------:R2:W3:Y:S01]  /*1a60*/  SYNCS.PHASECHK.TRANS64.TRYWAIT P0, [UR4+0x50], R0 ;  /* 0x00005000ff0075a7 */ /* 0x0004e20008001104 */
[----:B------:R-:W-:Y:S06]  /*1a70*/  BRA.U !UP0, `(.L_x_26) ;  /* 0x0000000108bc7547 */ /* 0x000fec000b800000 */
[----:B------:R-:W-:Y:S01]  /*1a80*/  UMOV UR7, URZ ;  /* 0x000000ff00077c82 */ /* 0x000fe20008000000 */
[----:B------:R-:W-:-:S05]  /*1a90*/  UMOV UR4, UR5 ;  /* 0x0000000500047c82 */ /* 0x000fca0008000000 */
.L_x_32:
[----:B------:R-:W-:Y:S01]  /*1aa0*/  ULEA UR33, UR4, UR6, 0x3 ;  /* 0x0000000604217291 */ /* 0x000fe2000f8e18ff */
[----:B---3--:R-:W-:Y:S01]  /*1ab0*/  @!P3 MOV R2, 0x5000 ;  /* 0x000050000002b802 */ /* 0x008fe20000000f00 */
[----:B-1-34-:R-:W-:Y:S10]  /*1ac0*/  @P0 BRA `(.L_x_27) ;  /* 0x00000000000c0947 */ /* 0x01aff40003800000 */
[----:B------:R-:W-:-:S04]  /*1ad0*/  SHF.L.U32 R3, R12, 0x1f, RZ ;  /* 0x0000001f0c037819 */ /* 0x000fc800000006ff */
[----:B------:R-:W3:Y:S02]  /*1ae0*/  SYNCS.PHASECHK.TRANS64.TRYWAIT P0, [UR33+0x50], R3 ;  /* 0x00005003ff0075a7 */ /* 0x000ee40008001121 */
[----:B---3--:R-:W-:Y:S05]  /*1af0*/  @!P0 BRA `(.L_x_28) ;  /* 0x0000008000288947 */ /* 0x008fea0003800000 */
.L_x_27:
[----:B------:R3:W-:Y:S01]  /*1b00*/  @!P3 SYNCS.ARRIVE.TRANS64 RZ, [UR33], R2 ;  /* 0x00000002ffffb9a7 */ /* 0x0007e20008000021 */
[----:B------:R-:W-:-:S04]  /*1b10*/  ULOP3.LUT UR5, UR25, 0x2, URZ, 0xfc, !UPT ;  /* 0x0000000219057892 */ /* 0x000fc8000f8efcff */
[----:B------:R-:W-:-:S09]  /*1b20*/  UISETP.NE.AND UP0, UPT, UR5, 0x2, UPT ;  /* 0x000000020500788c */ /* 0x000fd2000bf05270 */
[----:B------:R-:W-:Y:S05]  /*1b30*/  BRA.U UP0, `(.L_x_29) ;  /* 0x0000000100047547 */ /* 0x000fea000b800000 */
[----:B-1----:R-:W-:Y:S05]  /*1b40*/  BPT.TRAP 0x1 ;  /* 0x000000040000795c */ /* 0x002fea0000300000 */
.L_x_29:
[----:B------:R-:W-:Y:S04]  /*1b50*/  BSSY.RECONVERGENT B0, `(.L_x_30) ;  /* 0x0000003000007945 */ /* 0x000fe80003800200 */
[----:B------:R-:W-:Y:S05]  /*1b60*/  @P2 BRA `(.L_x_31) ;  /* 0x0000000000042947 */ /* 0x000fea0003800000 */
[----:B-1----:R-:W-:Y:S05]  /*1b70*/  BPT.TRAP 0x1 ;  /* 0x000000040000795c */ /* 0x002fea0000300000 */
.L_x_31:
[----:B-1----:R-:W-:Y:S05]  /*1b80*/  BSYNC.RECONVERGENT B0 ;  /* 0x0000000000007941 */ /* 0x002fea0003800200 */
.L_x_30:
[----:B------:R-:W-:Y:S02]  /*1b90*/  UIADD3 UR5, UPT, UPT, UR4, 0x1, URZ ;  /* 0x0000000104057890 */ /* 0x000fe4000fffe0ff */
[----:B------:R-:W-:Y:S02]  /*1ba0*/  USHF.L.U32 UR34, UR7, 0x6, URZ ;  /* 0x0000000607227899 */ /* 0x000fe400080006ff */
[----:B------:R-:W-:Y:S02]  /*1bb0*/  UISETP.NE.AND UP0, UPT, UR5, 0xa, UPT ;  /* 0x0000000a0500788c */ /* 0x000fe4000bf05270 */
[----:B------:R-:W-:Y:S02]  /*1bc0*/  UIADD3 UR7, UPT, UPT, UR7, 0x1, URZ ;  /* 0x0000000107077890 */ /* 0x000fe4000fffe0ff */
[----:B------:R-:W-:Y:S02]  /*1bd0*/  USEL UR9, URZ, 0x1, UP0 ;  /* 0x00000001ff097887 */ /* 0x000fe40008000000 */
[----:B------:R-:W-:-:S02]  /*1be0*/  USEL UR5, UR5, URZ, UP0 ;  /* 0x000000ff05057287 */ /* 0x000fc40008000000 */
[----:B------:R-:W-:Y:S02]  /*1bf0*/  UIADD3 UR14, UP0, UPT, UR28, 0x180, URZ ;  /* 0x000001801c0e7890 */ /* 0x000fe4000ff1e0ff */
[----:B------:R-:W-:Y:S01]  /*1c00*/  ULEA UR8, UR5, UR6, 0x3 ;  /* 0x0000000605087291 */ /* 0x000fe2000f8e18ff */
[----:B------:R-:W-:Y:S01]  /*1c10*/  LOP3.LUT R12, R12, UR9, RZ, 0x3c, !PT ;  /* 0x000000090c0c7c12 */ /* 0x000fe2000f8e3cff */
[----:B------:R-:W-:Y:S02]  /*1c20*/  ULEA UR32, UR4, UR6, 0xc ;  /* 0x0000000604207291 */ /* 0x000fe4000f8e60ff */
[----:B------:R-:W-:Y:S01]  /*1c30*/  UIADD3 UR16, UP1, UPT, UR28, 0x80, URZ ;  /* 0x000000801c107890 */ /* 0x000fe2000ff3e0ff */
[----:B--2---:R-:W-:Y:S01]  /*1c40*/  SHF.L.U32 R0, R12, 0x1f, RZ ;  /* 0x0000001f0c007819 */ /* 0x004fe200000006ff */
[----:B------:R-:W-:Y:S02]  /*1c50*/  UIADD3.X UR15, UPT, UPT, URZ, UR29, URZ, UP0, !UPT ;  /* 0x0000001dff0f7290 */ /* 0x000fe400087fe4ff */
[----:B------:R-:W-:Y:S01]  /*1c60*/  UISETP.NE.AND UP0, UPT, UR7, UR21, UPT ;  /* 0x000000150700728c */ /* 0x000fe2000bf05270 */
[----:B------:R4:W1:Y:S01]  /*1c70*/  SYNCS.PHASECHK.TRANS64.TRYWAIT P0, [UR8+0x50], R0 ;  /* 0x00005000ff0075a7 */ /* 0x0008620008001108 */
[----:B------:R-:W-:-:S02]  /*1c80*/  ULEA UR8, UR4, UR24, 0xe ;  /* 0x0000001804087291 */ /* 0x000fc4000f8e70ff */
[----:B------:R-:W-:Y:S02]  /*1c90*/  UIADD3.X UR17, UPT, UPT, URZ, UR29, URZ, UP1, !UPT ;  /* 0x0000001dff117290 */ /* 0x000fe40008ffe4ff */
[----:B------:R-:W-:Y:S02]  /*1ca0*/  UIADD3 UR32, UPT, UPT, UR32, 0x6400, URZ ;  /* 0x0000640020207890 */ /* 0x000fe4000fffe0ff */
[----:B------:R-:W-:Y:S01]  /*1cb0*/  UIADD3 UR8, UPT, UPT, UR6, 0x10400, UR8 ;  /* 0x0001040006087890 */ /* 0x000fe2000fffe008 */
[----:B------:R-:W-:Y:S01]  /*1cc0*/  UMOV UR18, 0x0 ;  /* 0x0000000000127882 */ /* 0x000fe20000000000 */
[----:B------:R-:W-:Y:S01]  /*1cd0*/  UMOV UR19, 0x10000000 ;  /* 0x1000000000137882 */ /* 0x000fe20000000000 */
[----:B------:R-:W-:Y:S01]  /*1ce0*/  UMOV UR4, 0x30000 ;  /* 0x0003000000047882 */ /* 0x000fe20000000000 */
[----:B------:R-:W-:Y:S01]  /*1cf0*/  UMOV UR12, UR36 ;  /* 0x00000024000c7c82 */ /* 0x000fe20008000000 */
[----:B------:R-:W-:Y:S01]  /*1d00*/  UMOV UR9, UR33 ;  /* 0x0000002100097c82 */ /* 0x000fe20008000000 */
[----:B------:R-:W-:Y:S01]  /*1d10*/  UMOV UR10, UR34 ;  /* 0x00000022000a7c82 */ /* 0x000fe20008000000 */
[----:B------:R-:W-:Y:S01]  /*1d20*/  UTMALDG.3D [UR32], [UR16], desc[UR18] ;  /* 0x00001220100075b4 */ /* 0x000fe20008011000 */
[----:B------:R-:W-:Y:S01]  /*1d30*/  UMOV UR13, UR21 ;  /* 0x00000015000d7c82 */ /* 0x000fe20008000000 */
[----:B------:R2:W-:Y:S02]  /*1d40*/  UTMALDG.3D.MULTICAST [UR8], [UR14], UR4, desc[UR18] ;  /* 0x000012080e0073b4 */ /* 0x0005e40008011804 */
[----:B--2---:R-:W-:Y:S01]  /*1d50*/  UMOV UR4, UR5 ;  /* 0x0000000500047c82 */ /* 0x004fe20008000000 */
[----:B------:R-:W-:Y:S05]  /*1d60*/  BRA.U UP0, `(.L_x_32) ;  /* 0xfffffffd004c7547 */ /* 0x000fea000b83ffff */
.L_x_26:
[----:B------:R-:W-:Y:S01]  /*1d70*/  ULEA UR4, UR5, UR6, 0x3 ;  /* 0x0000000605047291 */ /* 0x000fe2000f8e18ff */
[----:B--2-4-:R-:W-:Y:S01]  /*1d80*/  SHF.L.U32 R0, R12, 0x1f, RZ ;  /* 0x0000001f0c007819 */ /* 0x014fe200000006ff */
[----:B------:R-:W-:Y:S01]  /*1d90*/  @!P1 SYNCS.ARRIVE.TRANS64.A1T0 RZ, [UR6+0xe8], RZ ;  /* 0x0000e8ffffff99a7 */ /* 0x000fe20008100006 */
[----:B------:R-:W-:-:S06]  /*1da0*/  UISETP.GT.AND UP0, UPT, UR41, UR40, UPT ;  /* 0x000000282900728c */ /* 0x000fcc000bf04270 */
[----:B-1-3--:R1:W2:Y:S03]  /*1db0*/  SYNCS.PHASECHK.TRANS64.TRYWAIT P0, [UR4+0x50], R0 ;  /* 0x00005000ff0075a7 */ /* 0x00a2a60008001104 */
[----:B------:R-:W-:Y:S05]  /*1dc0*/  BRA.U !UP0, `(.L_x_33) ;  /* 0x0000000108c07547 */ /* 0x000fea000b800000 */
[----:B------:R-:W-:Y:S01]  /*1dd0*/  UIADD3 UR26, UPT, UPT, UR43, UR13, URZ ;  /* 0x0000000d2b1a7290 */ /* 0x000fe2000fffe0ff */
[----:B------:R-:W-:-:S11]  /*1de0*/  UMOV UR4, UR5 ;  /* 0x0000000500047c82 */ /* 0x000fd60008000000 */
.L_x_39:
[----:B------:R-:W-:Y:S01]  /*1df0*/  ULEA UR17, UR4, UR6, 0x3 ;  /* 0x0000000604117291 */ /* 0x000fe2000f8e18ff */
[----:B--2---:R-:W-:Y:S01]  /*1e00*/  @!P3 MOV R2, 0x5000 ;  /* 0x000050000002b802 */ /* 0x004fe20000000f00 */
[----:B--234-:R-:W-:Y:S10]  /*1e10*/  @P0 BRA `(.L_x_34) ;  /* 0x00000000000c0947 */ /* 0x01cff40003800000 */
[----:B------:R-:W-:-:S04]  /*1e20*/  SHF.L.U32 R3, R12, 0x1f, RZ ;  /* 0x0000001f0c037819 */ /* 0x000fc800000006ff */
[----:B------:R-:W2:Y:S02]  /*1e30*/  SYNCS.PHASECHK.TRANS64.TRYWAIT P0, [UR17+0x50], R3 ;  /* 0x00005003ff0075a7 */ /* 0x000ea40008001111 */
[----:B--2---:R-:W-:Y:S05]  /*1e40*/  @!P0 BRA `(.L_x_35) ;  /* 0x0000007c006c8947 */ /* 0x004fea0003800000 */
.L_x_34:
[----:B------:R2:W-:Y:S01]  /*1e50*/  @!P3 SYNCS.ARRIVE.TRANS64 RZ, [UR17], R2 ;  /* 0x00000002ffffb9a7 */ /* 0x0005e20008000011 */
[----:B------:R-:W-:-:S04]  /*1e60*/  ULOP3.LUT UR5, UR25, 0x2, URZ, 0xfc, !UPT ;  /* 0x0000000219057892 */ /* 0x000fc8000f8efcff */
[----:B------:R-:W-:-:S09]  /*1e70*/  UISETP.NE.AND UP0, UPT, UR5, 0x2, UPT ;  /* 0x000000020500788c */ /* 0x000fd2000bf05270 */
[----:B------:R-:W-:Y:S05]  /*1e80*/  BRA.U UP0, `(.L_x_36) ;  /* 0x0000000100047547 */ /* 0x000fea000b800000 */
[----:B------:R-:W-:Y:S05]  /*1e90*/  BPT.TRAP 0x1 ;  /* 0x000000040000795c */ /* 0x000fea0000300000 */
.L_x_36:
[----:B------:R-:W-:Y:S04]  /*1ea0*/  BSSY.RECONVERGENT B0, `(.L_x_37) ;  /* 0x0000003000007945 */ /* 0x000fe80003800200 */
[----:B------:R-:W-:Y:S05]  /*1eb0*/  @P2 BRA `(.L_x_38) ;  /* 0x0000000000042947 */ /* 0x000fea0003800000 */
[----:B------:R-:W-:Y:S05]  /*1ec0*/  BPT.TRAP 0x1 ;  /* 0x000000040000795c */ /* 0x000fea0000300000 */
.L_x_38:
[----:B------:R-:W-:Y:S05]  /*1ed0*/  BSYNC.RECONVERGENT B0 ;  /* 0x0000000000007941 */ /* 0x000fea0003800200 */
.L_x_37:
[----:B------:R-:W-:Y:S02]  /*1ee0*/  UIADD3 UR5, UPT, UPT, UR4, 0x1, URZ ;  /* 0x0000000104057890 */ /* 0x000fe4000fffe0ff */
[----:B------:R-:W-:Y:S02]  /*1ef0*/  USHF.L.U32 UR18, UR13, 0x6, URZ ;  /* 0x000000060d127899 */ /* 0x000fe400080006ff */
[----:B------:R-:W-:Y:S02]  /*1f00*/  UISETP.NE.AND UP0, UPT, UR5, 0xa, UPT ;  /* 0x0000000a0500788c */ /* 0x000fe4000bf05270 */
[----:B------:R-:W-:Y:S02]  /*1f10*/  UIADD3 UR13, UPT, UPT, UR13, 0x1, URZ ;  /* 0x000000010d0d7890 */ /* 0x000fe4000fffe0ff */
[----:B------:R-:W-:Y:S02]  /*1f20*/  USEL UR8, URZ, 0x1, UP0 ;  /* 0x00000001ff087887 */ /* 0x000fe40008000000 */
[----:B------:R-:W-:-:S02]  /*1f30*/  USEL UR5, UR5, URZ, UP0 ;  /* 0x000000ff05057287 */ /* 0x000fc40008000000 */
[----:B------:R-:W-:Y:S02]  /*1f40*/  UIADD3 UR14, UP0, UPT, UR28, 0x180, URZ ;  /* 0x000001801c0e7890 */ /* 0x000fe4000ff1e0ff */
[----:B------:R-:W-:Y:S01]  /*1f50*/  LOP3.LUT R12, R12, UR8, RZ, 0x3c, !PT ;  /* 0x000000080c0c7c12 */ /* 0x000fe2000f8e3cff */
[----:B------:R-:W-:Y:S02]  /*1f60*/  ULEA UR16, UR4, UR6, 0xc ;  /* 0x0000000604107291 */ /* 0x000fe4000f8e60ff */
[----:B------:R-:W-:Y:S01]  /*1f70*/  UIADD3 UR22, UP1, UPT, UR28, 0x80, URZ ;  /* 0x000000801c167890 */ /* 0x000fe2000ff3e0ff */
[----:B-1----:R-:W-:Y:S01]  /*1f80*/  SHF.L.U32 R0, R12, 0x1f, RZ ;  /* 0x0000001f0c007819 */ /* 0x002fe200000006ff */
[----:B------:R-:W-:Y:S02]  /*1f90*/  UIADD3.X UR15, UPT, UPT, URZ, UR29, URZ, UP0, !UPT ;  /* 0x0000001dff0f7290 */ /* 0x000fe400087fe4ff */
[----:B------:R-:W-:Y:S02]  /*1fa0*/  ULEA UR8, UR4, UR24, 0xe ;  /* 0x0000001804087291 */ /* 0x000fe4000f8e70ff */
[----:B------:R-:W-:-:S02]  /*1fb0*/  UISETP.NE.AND UP0, UPT, UR13, UR26, UPT ;  /* 0x0000001a0d00728c */ /* 0x000fc4000bf05270 */
[----:B------:R-:W-:Y:S02]  /*1fc0*/  ULEA UR7, UR5, UR6, 0x3 ;  /* 0x0000000605077291 */ /* 0x000fe4000f8e18ff */
[----:B------:R-:W-:Y:S02]  /*1fd0*/  UIADD3 UR16, UPT, UPT, UR16, 0x6400, URZ ;  /* 0x0000640010107890 */ /* 0x000fe4000fffe0ff */
[----:B------:R-:W-:Y:S02]  /*1fe0*/  UIADD3.X UR23, UPT, UPT, URZ, UR29, URZ, UP1, !UPT ;  /* 0x0000001dff177290 */ /* 0x000fe40008ffe4ff */
[----:B------:R-:W-:Y:S01]  /*1ff0*/  UIADD3 UR8, UPT, UPT, UR6, 0x10400, UR8 ;  /* 0x0001040006087890 */ /* 0x000fe2000fffe008 */
[----:B------:R-:W-:Y:S01]  /*2000*/  UMOV UR30, 0x0 ;  /* 0x00000000001e7882 */ /* 0x000fe20000000000 */
[----:B------:R-:W-:Y:S01]  /*2010*/  UMOV UR31, 0x10000000 ;  /* 0x10000000001f7882 */ /* 0x000fe20000000000 */
[----:B------:R-:W-:Y:S01]  /*2020*/  UMOV UR19, UR35 ;  /* 0x0000002300137c82 */ /* 0x000fe20008000000 */
[----:B------:R-:W-:Y:S01]  /*2030*/  UMOV UR20, UR36 ;  /* 0x0000002400147c82 */ /* 0x000fe20008000000 */
[----:B------:R3:W4:Y:S01]  /*2040*/  SYNCS.PHASECHK.TRANS64.TRYWAIT P0, [UR7+0x50], R0 ;  /* 0x00005000ff0075a7 */ /* 0x0007220008001107 */
[----:B------:R-:W-:Y:S01]  /*2050*/  UMOV UR4, 0x30000 ;  /* 0x0003000000047882 */ /* 0x000fe20000000000 */
[----:B------:R-:W-:Y:S01]  /*2060*/  UMOV UR12, UR36 ;  /* 0x00000024000c7c82 */ /* 0x000fe20008000000 */
[----:B------:R-:W-:Y:S01]  /*2070*/  UMOV UR9, UR17 ;  /* 0x0000001100097c82 */ /* 0x000fe20008000000 */
[----:B------:R-:W-:Y:S01]  /*2080*/  UMOV UR10, UR18 ;  /* 0x00000012000a7c82 */ /* 0x000fe20008000000 */
[----:B------:R-:W-:Y:S01]  /*2090*/  UTMALDG.3D [UR16], [UR22], desc[UR30] ;  /* 0x00001e10160075b4 */ /* 0x000fe20008011000 */
[----:B------:R1:W-:Y:S02]  /*20a0*/  UTMALDG.3D.MULTICAST [UR8], [UR14], UR4, desc[UR30] ;  /* 0x00001e080e0073b4 */ /* 0x0003e40008011804 */
[----:B-1----:R-:W-:Y:S01]  /*20b0*/  UMOV UR4, UR5 ;  /* 0x0000000500047c82 */ /* 0x002fe20008000000 */
[----:B------:R-:W-:Y:S05]  /*20c0*/  BRA.U UP0, `(.L_x_39) ;  /* 0xfffffffd00487547 */ /* 0x000fea000b83ffff */
.L_x_33:
[C---:B------:R-:W-:Y:S01]  /*20d0*/  LEA R3, R11.reuse, UR6, 0x3 ;  /* 0x000000060b037c11 */ /* 0x040fe2000f8e18ff */
[----:B------:R-:W-:Y:S01]  /*20e0*/  NOP ;  /* 0x0000000000007918 */ /* 0x000fe20000000000 */
[----:B-1-3--:R-:W-:Y:S02]  /*20f0*/  SHF.L.U32 R0, R10, 0x1f, RZ ;  /* 0x0000001f0a007819 */ /* 0x00afe400000006ff */
[----:B------:R-:W-:Y:S02]  /*2100*/  LEA R4, R11, UR6, 0x4 ;  /* 0x000000060b047c11 */ /* 0x000fe4000f8e20ff */
[----:B--2-4-:R-:W1:Y:S02]  /*2110*/  SYNCS.PHASECHK.TRANS64.TRYWAIT P0, [R3+URZ+0xf0], R0 ;  /* 0x0000f000030075a7 */ /* 0x014e6400080011ff */
[----:B-1----:R-:W-:Y:S05]  /*2120*/  @!P0 BRA `(.L_x_40) ;  /* 0x0000007800cc8947 */ /* 0x002fea0003800000 */
.L_x_142:
[----:B------:R-:W2:Y:S01]  /*2130*/  LDS.128 R4, [R4+0x180] ;  /* 0x0001800004047984 */ /* 0x000ea20000000c00 */
[----:B------:R-:W-:Y:S01]  /*2140*/  UISETP.GE.AND UP0, UPT, UR42, 0x1, UPT ;  /* 0x000000012a00788c */ /* 0x000fe2000bf06270 */
[----:B------:R-:W-:Y:S01]  /*2150*/  @!PT LDS RZ, [RZ] ;  /* 0x00000000fffff984 */ /* 0x000fe20000000800 */
[----:B------:R-:W-:Y:S01]  /*2160*/  @!PT LDS RZ, [RZ] ;  /* 0x00000000fffff984 */ /* 0x000fe20000000800 */
[----:B------:R-:W-:Y:S01]  /*2170*/  @!PT LDS RZ, [RZ] ;  /* 0x00000000fffff984 */ /* 0x000fe20000000800 */
[----:B------:R-:W-:Y:S01]  /*2180*/  @!PT LDS RZ, [RZ] ;  /* 0x00000000fffff984 */ /* 0x000fe20000000800 */
[----:B------:R3:W-:Y:S06]  /*2190*/  MEMBAR.ALL.CTA ;  /* 0x0000000000007992 */ /* 0x0007ec0000008000 */
[----:B---3--:R-:W3:Y:S01]  /*21a0*/  FENCE.VIEW.ASYNC.S ;  /* 0x00000000000073c6 */ /* 0x008ee20000000000 */
[----:B--2---:R-:W-:-:S13]  /*21b0*/  LOP3.LUT P0, RZ, R6, 0x1, RZ, 0xc0, !PT ;  /* 0x0000000106ff7812 */ /* 0x004fda000780c0ff */
[----:B---3--:R-:W-:Y:S01]  /*21c0*/  VOTEU.ANY UP1, P0 ;  /* 0x0000000000ff7886 */ /* 0x008fe20000020100 */
[----:B------:R-:W-:-:S13]  /*21d0*/  PLOP3.LUT P0, PT, PT, PT, UP1, 0x80, 0x8 ;  /* 0x000000000008781c */ /* 0x000fda0003f0f018 */
[----:B-1----:R-:W-:Y:S02]  /*21e0*/  @P0 LOP3.LUT R0, R5, 0xffff, RZ, 0xc0, !PT ;  /* 0x0000ffff05000812 */ /* 0x002fe400078ec0ff */
[----:B------:R-:W-:Y:S02]  /*21f0*/  @P0 MOV R2, R4 ;  /* 0x0000000400020202 */ /* 0x000fe40000000f00 */
[----:B------:R-:W-:Y:S01]  /*2200*/  @P0 R2UR UR7, R0 ;  /* 0x00000000000702ca */ /* 0x000fe200000e0000 */
[----:B------:R-:W-:Y:S01]  /*2210*/  VIADD R0, R3, 0x100 ;  /* 0x0000010003007836 */ /* 0x000fe20000000000 */
[----:B------:R-:W-:Y:S02]  /*2220*/  @P0 SHF.R.U32.HI R4, RZ, 0x10, R5 ;  /* 0x00000010ff040819 */ /* 0x000fe40000011605 */
[----:B------:R-:W-:Y:S02]  /*2230*/  @P0 R2UR UR8, R2 ;  /* 0x00000000020802ca */ /* 0x000fe400000e0000 */
[----:B------:R-:W-:-:S02]  /*2240*/  PRMT R0, RZ, 0x654, R0 ;  /* 0x00000654ff007816 */ /* 0x000fc40000000000 */
[----:B------:R-:W-:Y:S02]  /*2250*/  @P0 R2UR UR4, R4 ;  /* 0x00000000040402ca */ /* 0x000fe400000e0000 */
[----:B------:R1:W-:Y:S03]  /*2260*/  SYNCS.ARRIVE.TRANS64.RED.A1T0 RZ, [R0+URZ], RZ ;  /* 0x000000ff00ff79a7 */ /* 0x0003e600081004ff */
[----:B------:R-:W-:-:S04]  /*2270*/  @UP1 UMOV UR27, UR7 ;  /* 0x00000007001b1c82 */ /* 0x000fc80008000000 */
[----:B------:R-:W-:-:S04]  /*2280*/  @UP1 UMOV UR37, UR8 ;  /* 0x0000000800251c82 */ /* 0x000fc80008000000 */
[----:B------:R-:W-:Y:S01]  /*2290*/  @UP1 UMOV UR36, UR4 ;  /* 0x0000000400241c82 */ /* 0x000fe20008000000 */
[----:B------:R-:W-:Y:S05]  /*22a0*/  BRA.U !UP0, `(.L_x_41) ;  /* 0x0000000108d47547 */ /* 0x000fea000b800000 */
[----:B------:R-:W2:Y:S01]  /*22b0*/  LDCU.128 UR12, c[0x0][0xb10] ;  /* 0x00016200ff0c77ac */ /* 0x000ea20008000c00 */
[----:B------:R-:W3:Y:S01]  /*22c0*/  LDCU UR26, c[0x0][0xb20] ;  /* 0x00016400ff1a77ac */ /* 0x000ee20008000800 */
[----:B------:R-:W4:Y:S01]  /*22d0*/  LDCU UR20, c[0x0][0xb0c] ;  /* 0x00016180ff1477ac */ /* 0x000f220008000800 */
[----:B------:R-:W1:Y:S01]  /*22e0*/  LDCU.64 UR10, c[0x0][0xb28] ;  /* 0x00016500ff0a77ac */ /* 0x000e620008000a00 */
[----:B------:R-:W-:Y:S02]  /*22f0*/  UISETP.NE.AND UP3, UPT, UR42, 0x1, UPT ;  /* 0x000000012a00788c */ /* 0x000fe4000bf65270 */
[----:B--2---:R-:W-:Y:S02]  /*2300*/  UIMAD.WIDE.U32 UR16, UR38, UR15, URZ ;  /* 0x0000000f261072a5 */ /* 0x004fe4000f8e00ff */
[----:B------:R-:W-:Y:S02]  /*2310*/  UIMAD.WIDE.U32 UR8, UR39, UR12, URZ ;  /* 0x0000000c270872a5 */ /* 0x000fe4000f8e00ff */
[----:B------:R-:W-:-:S02]  /*2320*/  UISETP.NE.AND UP0, UPT, UR14, 0x1, UPT ;  /* 0x000000010e00788c */ /* 0x000fc4000bf05270 */
[----:B------:R-:W-:Y:S01]  /*2330*/  UIMAD.WIDE.U32 UR22, UR27, UR15, URZ ;  /* 0x0000000f1b1672a5 */ /* 0x000fe2000f8e00ff */
[----:B------:R-:W-:Y:S02]  /*2340*/  UMOV UR16, UR17 ;  /* 0x0000001100107c82 */ /* 0x000fe40008000000 */
[----:B------:R-:W-:Y:S01]  /*2350*/  UMOV UR8, UR9 ;  /* 0x0000000900087c82 */ /* 0x000fe20008000000 */
[----:B---3--:R-:W-:Y:S02]  /*2360*/  USHF.R.U32.HI UR16, URZ, UR26, UR16 ;  /* 0x0000001aff107299 */ /* 0x008fe40008011610 */
[----:B----4-:R-:W-:Y:S02]  /*2370*/  UISETP.NE.AND UP2, UPT, UR20, 0x1, UPT ;  /* 0x000000011400788c */ /* 0x010fe4000bf45270 */
[----:B------:R-:W-:Y:S02]  /*2380*/  USHF.R.U32.HI UR8, URZ, UR13, UR8 ;  /* 0x0000000dff087299 */ /* 0x000fe40008011608 */
[----:B------:R-:W-:-:S02]  /*2390*/  USEL UR7, UR38, UR16, !UP0 ;  /* 0x0000001026077287 */ /* 0x000fc4000c000000 */
[----:B------:R-:W-:Y:S02]  /*23a0*/  USEL UR8, UR39, UR8, !UP2 ;  /* 0x0000000827087287 */ /* 0x000fe4000d000000 */
[----:B-1----:R-:W-:Y:S01]  /*23b0*/  UIMAD.WIDE.U32 UR16, UR7, UR10, URZ ;  /* 0x0000000a071072a5 */ /* 0x002fe2000f8e00ff */
[----:B------:R-:W-:Y:S01]  /*23c0*/  UMOV UR4, UR23 ;  /* 0x0000001700047c82 */ /* 0x000fe20008000000 */
[----:B------:R-:W-:Y:S02]  /*23d0*/  UIMAD.WIDE.U32 UR18, UR37, UR12, URZ ;  /* 0x0000000c251272a5 */ /* 0x000fe4000f8e00ff */
[----:B------:R-:W-:-:S03]  /*23e0*/  UIMAD.WIDE.U32 UR22, UR8, UR10, URZ ;  /* 0x0000000a081672a5 */ /* 0x000fc6000f8e00ff */
[----:B------:R-:W-:Y:S01]  /*23f0*/  UMOV UR16, UR17 ;  /* 0x0000001100107c82 */ /* 0x000fe20008000000 */
[----:B------:R-:W-:Y:S02]  /*2400*/  USHF.R.U32.HI UR4, URZ, UR26, UR4 ;  /* 0x0000001aff047299 */ /* 0x000fe40008011604 */
[----:B------:R-:W-:Y:S01]  /*2410*/  @UP3 USHF.R.U32.HI UR7, URZ, UR11, UR16 ;  /* 0x0000000bff073299 */ /* 0x000fe20008011610 */
[----:B------:R-:W-:Y:S01]  /*2420*/  UMOV UR18, UR19 ;  /* 0x0000001300127c82 */ /* 0x000fe20008000000 */
[----:B------:R-:W-:Y:S01]  /*2430*/  UMOV UR22, UR23 ;  /* 0x0000001700167c82 */ /* 0x000fe20008000000 */
[----:B------:R-:W-:Y:S02]  /*2440*/  USHF.R.U32.HI UR13, URZ, UR13, UR18 ;  /* 0x0000000dff0d7299 */ /* 0x000fe40008011612 */
[----:B------:R-:W-:Y:S02]  /*2450*/  USEL UR4, UR27, UR4, !UP0 ;  /* 0x000000041b047287 */ /* 0x000fe4000c000000 */
[----:B------:R-:W-:-:S02]  /*2460*/  @UP3 USHF.R.U32.HI UR8, URZ, UR11, UR22 ;  /* 0x0000000bff083299 */ /* 0x000fc40008011616 */
[----:B------:R-:W-:Y:S02]  /*2470*/  UIMAD UR9, UR42, UR7, URZ ;  /* 0x000000072a0972a4 */ /* 0x000fe4000f8e02ff */
[----:B------:R-:W-:Y:S02]  /*2480*/  USEL UR7, UR37, UR13, !UP2 ;  /* 0x0000000d25077287 */ /* 0x000fe4000d000000 */
[----:B------:R-:W-:Y:S02]  /*2490*/  UIMAD UR12, UR42, UR8, URZ ;  /* 0x000000082a0c72a4 */ /* 0x000fe4000f8e02ff */
[----:B------:R-:W-:Y:S02]  /*24a0*/  UISETP.GE.AND UP0, UPT, UR4, UR9, UPT ;  /* 0x000000090400728c */ /* 0x000fe4000bf06270 */
[----:B------:R-:W-:Y:S02]  /*24b0*/  UIMAD.WIDE.U32 UR16, UR4, UR10, URZ ;  /* 0x0000000a041072a5 */ /* 0x000fe4000f8e00ff */
[----:B------:R-:W-:-:S02]  /*24c0*/  UISETP.GE.OR UP0, UPT, UR7, UR12, UP0 ;  /* 0x0000000c0700728c */ /* 0x000fc40008706670 */
[----:B------:R-:W-:Y:S02]  /*24d0*/  UIMAD.WIDE.U32 UR12, UR7, UR10, URZ ;  /* 0x0000000a070c72a5 */ /* 0x000fe4000f8e00ff */
[----:B------:R-:W-:Y:S01]  /*24e0*/  UIADD3 UR15, UPT, UPT, -UR4, URZ, URZ ;  /* 0x000000ff040f7290 */ /* 0x000fe2000fffe1ff */
[----:B------:R-:W-:Y:S01]  /*24f0*/  UMOV UR10, UR17 ;  /* 0x00000011000a7c82 */ /* 0x000fe20008000000 */
[----:B------:R-:W-:Y:S02]  /*2500*/  UIADD3 UR12, UPT, UPT, -UR7, URZ, URZ ;  /* 0x000000ff070c7290 */ /* 0x000fe4000fffe1ff */
[----:B------:R-:W-:-:S03]  /*2510*/  USHF.R.U32.HI UR10, URZ, UR11, UR10 ;  /* 0x0000000bff0a7299 */ /* 0x000fc6000801160a */
[----:B------:R-:W-:Y:S01]  /*2520*/  @!UP0 UMOV UR9, UR13 ;  /* 0x0000000d00098c82 */ /* 0x000fe20008000000 */
[----:B------:R-:W-:Y:S02]  /*2530*/  UIMAD UR15, UR14, UR15, UR27 ;  /* 0x0000000f0e0f72a4 */ /* 0x000fe4000f8e021b */
[----:B------:R-:W-:Y:S02]  /*2540*/  USEL UR10, UR4, UR10, !UP3 ;  /* 0x0000000a040a7287 */ /* 0x000fe4000d800000 */
[----:B------:R-:W-:Y:S02]  /*2550*/  @!UP0 USHF.R.U32.HI UR9, URZ, UR11, UR9 ;  /* 0x0000000bff098299 */ /* 0x000fe40008011609 */
[----:B------:R-:W-:Y:S02]  /*2560*/  UIADD3 UR11, UPT, UPT, -UR10, URZ, URZ ;  /* 0x000000ff0a0b7290 */ /* 0x000fe4000fffe1ff */
[----:B------:R-:W-:Y:S02]  /*2570*/  @!UP0 USEL UR9, UR7, UR9, !UP3 ;  /* 0x0000000907098287 */ /* 0x000fe4000d800000 */
[----:B------:R-:W-:-:S02]  /*2580*/  UIMAD UR11, UR42, UR11, UR4 ;  /* 0x0000000b2a0b72a4 */ /* 0x000fc4000f8e0204 */
[----:B------:R-:W-:Y:S02]  /*2590*/  @!UP0 UIADD3 UR10, UPT, UPT, UR10, -UR9, URZ ;  /* 0x800000090a0a8290 */ /* 0x000fe4000fffe0ff */
[----:B------:R-:W-:Y:S02]  /*25a0*/  @!UP0 UIMAD UR9, UR11, UR8, UR9 ;  /* 0x000000080b0982a4 */ /* 0x000fe4000f8e0209 */
[----:B------:R-:W-:Y:S02]  /*25b0*/  @!UP0 UIMAD UR4, UR42, UR10, UR7 ;  /* 0x0000000a2a0482a4 */ /* 0x000fe4000f8e0207 */
[----:B------:R-:W-:Y:S02]  /*25c0*/  UIMAD UR8, UR20, UR12, UR37 ;  /* 0x0000000c140872a4 */ /* 0x000fe4000f8e0225 */
[----:B------:R-:W-:Y:S01]  /*25d0*/  UIMAD UR27, UR4, UR14, UR15 ;  /* 0x0000000e041b72a4 */ /* 0x000fe2000f8e020f */
[----:B------:R-:W-:Y:S02]  /*25e0*/  @!UP0 UMOV UR7, UR9 ;  /* 0x0000000900078c82 */ /* 0x000fe40008000000 */
[----:B------:R-:W-:-:S12]  /*25f0*/  UIMAD UR37, UR7, UR20, UR8 ;  /* 0x00000014072572a4 */ /* 0x000fd8000f8e0208 */
.L_x_41:
[----:B------:R-:W2:Y:S02]  /*2600*/  LDCU UR4, c[0x0][0xb30] ;  /* 0x00016600ff0477ac */ /* 0x000ea40008000800 */
[----:B--2---:R-:W-:-:S09]  /*2610*/  UISETP.NE.AND UP0, UPT, UR4, 0x1, UPT ;  /* 0x000000010400788c */ /* 0x004fd2000bf05270 */
[----:B------:R-:W-:Y:S05]  /*2620*/  BRA.U UP0, `(.L_x_42) ;  /* 0x0000000100447547 */ /* 0x000fea000b800000 */
[----:B------:R-:W2:Y:S01]  /*2630*/  LDCU.128 UR12, c[0x0][0xb10] ;  /* 0x00016200ff0c77ac */ /* 0x000ea20008000c00 */
[----:B------:R-:W3:Y:S01]  /*2640*/  LDCU UR16, c[0x0][0xb0c] ;  /* 0x00016180ff1077ac */ /* 0x000ee20008000800 */
[----:B------:R-:W4:Y:S01]  /*2650*/  LDCU UR17, c[0x0][0xb20] ;  /* 0x00016400ff1177ac */ /* 0x000f220008000800 */
[----:B--2---:R-:W-:Y:S02]  /*2660*/  UIMAD.WIDE.U32 UR10, UR37, UR12, URZ ;  /* 0x0000000c250a72a5 */ /* 0x004fe4000f8e00ff */
[----:B------:R-:W-:Y:S02]  /*2670*/  UIMAD.WIDE.U32 UR8, UR27, UR15, URZ ;  /* 0x0000000f1b0872a5 */ /* 0x000fe4000f8e00ff */
[----:B---3--:R-:W-:Y:S02]  /*2680*/  UISETP.NE.AND UP2, UPT, UR16, 0x1, UPT ;  /* 0x000000011000788c */ /* 0x008fe4000bf45270 */
[----:B------:R-:W-:Y:S01]  /*2690*/  UISETP.NE.AND UP0, UPT, UR14, 0x1, UPT ;  /* 0x000000010e00788c */ /* 0x000fe2000bf05270 */
[----:B------:R-:W-:-:S02]  /*26a0*/  UMOV UR7, UR11 ;  /* 0x0000000b00077c82 */ /* 0x000fc40008000000 */
[----:B------:R-:W-:Y:S01]  /*26b0*/  UMOV UR4, UR9 ;  /* 0x0000000900047c82 */ /* 0x000fe20008000000 */
[----:B------:R-:W-:Y:S02]  /*26c0*/  USHF.R.U32.HI UR7, URZ, UR13, UR7 ;  /* 0x0000000dff077299 */ /* 0x000fe40008011607 */
[----:B----4-:R-:W-:Y:S02]  /*26d0*/  USHF.R.U32.HI UR4, URZ, UR17, UR4 ;  /* 0x00000011ff047299 */ /* 0x010fe40008011604 */
[----:B------:R-:W-:Y:S02]  /*26e0*/  USEL UR7, UR37, UR7, !UP2 ;  /* 0x0000000725077287 */ /* 0x000fe4000d000000 */
[----:B------:R-:W-:-:S04]  /*26f0*/  USEL UR4, UR27, UR4, !UP0 ;  /* 0x000000041b047287 */ /* 0x000fc8000c000000 */
[----:B------:R-:W-:Y:S02]  /*2700*/  UIADD3 UR8, UPT, UPT, UR7, -UR4, URZ ;  /* 0x8000000407087290 */ /* 0x000fe4000fffe0ff */
[----:B------:R-:W-:Y:S02]  /*2710*/  UIADD3 UR4, UPT, UPT, -UR7, UR4, URZ ;  /* 0x0000000407047290 */ /* 0x000fe4000fffe1ff */
[----:B------:R-:W-:Y:S02]  /*2720*/  UIMAD UR27, UR8, UR14, UR27 ;  /* 0x0000000e081b72a4 */ /* 0x000fe4000f8e021b */
[----:B------:R-:W-:-:S12]  /*2730*/  UIMAD UR37, UR4, UR16, UR37 ;  /* 0x00000010042572a4 */ /* 0x000fd8000f8e0225 */
.L_x_42:
[----:B------:R-:W-:Y:S01]  /*2740*/  VIADD R11, R11, 0x1 ;  /* 0x000000010b0b7836 */ /* 0x000fe20000000000 */
[----:B------:R-:W-:Y:S02]  /*2750*/  R2UR UR7, R77 ;  /* 0x000000004d0772ca */ /* 0x000fe400000e0000 */
[----:B------:R-:W-:Y:S02]  /*2760*/  R2UR UR4, R76 ;  /* 0x000000004c0472ca */ /* 0x000fe400000e0000 */
[C---:B------:R-:W-:Y:S02]  /*2770*/  ISETP.NE.AND P0, PT, R11.reuse, 0x2, PT ;  /* 0x000000020b00780c */ /* 0x040fe40003f05270 */
[----:B------:R-:W-:Y:S02]  /*2780*/  PLOP3.LUT P1, PT, PT, PT, PT, 0x80, 0x8 ;  /* 0x000000000008781c */ /* 0x000fe40003f2f070 */
[----:B-1----:R-:W-:Y:S02]  /*2790*/  SEL R0, RZ, 0x1, P0 ;  /* 0x00000001ff007807 */ /* 0x002fe40000000000 */
[----:B------:R-:W-:-:S02]  /*27a0*/  SEL R11, R11, RZ, P0 ;  /* 0x000000ff0b0b7207 */ /* 0x000fc40000000000 */
[----:B------:R-:W-:Y:S01]  /*27b0*/  LOP3.LUT R10, R10, R0, RZ, 0x3c, !PT ;  /* 0x000000000a0a7212 */ /* 0x000fe200078e3cff */
[----:B------:R-:W-:Y:S02]  /*27c0*/  UIADD3 UR30, UPT, UPT, UR37, UR7, URZ ;  /* 0x00000007251e7290 */ /* 0x000fe4000fffe0ff */
[----:B------:R-:W-:Y:S01]  /*27d0*/  UIADD3 UR31, UPT, UPT, UR27, UR4, URZ ;  /* 0x000000041b1f7290 */ /* 0x000fe2000fffe0ff */
[----:B------:R-:W-:Y:S11]  /*27e0*/  BRA.U UP1, `(.L_x_43) ;  /* 0xfffffff1013c7547 */ /* 0x000ff6000b83ffff */
[----:B------:R-:W-:Y:S01]  /*27f0*/  UIADD3 UR7, UPT, UPT, UR6, 0x50, URZ ;  /* 0x0000005006077890 */ /* 0x000fe2000fffe0ff */
[----:B------:R-:W-:-:S03]  /*2800*/  SHF.L.U32 R2, R12, 0x1f, RZ ;  /* 0x0000001f0c027819 */ /* 0x000fc600000006ff */
[----:B------:R-:W-:-:S09]  /*2810*/  ULEA UR4, UR5, UR7, 0x3 ;  /* 0x0000000705047291 */ /* 0x000fd2000f8e18ff */
[----:B------:R-:W1:Y:S02]  /*2820*/  SYNCS.PHASECHK.TRANS64.TRYWAIT P0, [UR4], R2 ;  /* 0x00000002ff0075a7 */ /* 0x000e640008001104 */
[----:B-1----:R-:W-:Y:S05]  /*2830*/  @!P0 BRA `(.L_x_44) ;  /* 0x00000074001c8947 */ /* 0x002fea0003800000 */
.L_x_144:
[----:B------:R-:W-:-:S04]  /*2840*/  UIADD3 UR4, UPT, UPT, UR5, 0x1, URZ ;  /* 0x0000000105047890 */ /* 0x000fc8000fffe0ff */
[----:B------:R-:W-:-:S04]  /*2850*/  UISETP.NE.AND UP0, UPT, UR4, 0xa, UPT ;  /* 0x0000000a0400788c */ /* 0x000fc8000bf05270 */
[----:B------:R-:W-:Y:S02]  /*2860*/  USEL UR6, URZ, 0x1, UP0 ;  /* 0x00000001ff067887 */ /* 0x000fe40008000000 */
[----:B------:R-:W-:-:S04]  /*2870*/  USEL UR4, UR4, URZ, UP0 ;  /* 0x000000ff04047287 */ /* 0x000fc80008000000 */
[----:B------:R-:W-:Y:S01]  /*2880*/  ULEA UR5, UR4, UR7, 0x3 ;  /* 0x0000000704057291 */ /* 0x000fe2000f8e18ff */
[----:B-1----:R-:W-:-:S04]  /*2890*/  LOP3.LUT R2, R12, UR6, RZ, 0x3c, !PT ;  /* 0x000000060c027c12 */ /* 0x002fc8000f8e3cff */
[----:B------:R-:W-:-:S04]  /*28a0*/  SHF.L.U32 R3, R2, 0x1f, RZ ;  /* 0x0000001f02037819 */ /* 0x000fc800000006ff */
[----:B------:R-:W1:Y:S02]  /*28b0*/  SYNCS.PHASECHK.TRANS64.TRYWAIT P0, [UR5], R3 ;  /* 0x00000003ff0075a7 */ /* 0x000e640008001105 */
[----:B-1----:R-:W-:Y:S05]  /*28c0*/  @!P0 BRA `(.L_x_45) ;  /* 0x0000007400108947 */ /* 0x002fea0003800000 */
.L_x_146:
[----:B------:R-:W-:-:S04]  /*28d0*/  UIADD3 UR4, UPT, UPT, UR4, 0x1, URZ ;  /* 0x0000000104047890 */ /* 0x000fc8000fffe0ff */
[----:B------:R-:W-:-:S04]  /*28e0*/  UISETP.NE.AND UP0, UPT, UR4, 0xa, UPT ;  /* 0x0000000a0400788c */ /* 0x000fc8000bf05270 */
[----:B------:R-:W-:Y:S02]  /*28f0*/  USEL UR6, URZ, 0x1, UP0 ;  /* 0x00000001ff067887 */ /* 0x000fe40008000000 */
[----:B------:R-:W-:-:S04]  /*2900*/  USEL UR4, UR4, URZ, UP0 ;  /* 0x000000ff04047287 */ /* 0x000fc80008000000 */
[----:B------:R-:W-:Y:S01]  /*2910*/  ULEA UR5, UR4, UR7, 0x3 ;  /* 0x0000000704057291 */ /* 0x000fe2000f8e18ff */
[----:B------:R-:W-:-:S04]  /*2920*/  LOP3.LUT R2, R2, UR6, RZ, 0x3c, !PT ;  /* 0x0000000602027c12 */ /* 0x000fc8000f8e3cff */
[----:B-1----:R-:W-:-:S04]  /*2930*/  SHF.L.U32 R3, R2, 0x1f, RZ ;  /* 0x0000001f02037819 */ /* 0x002fc800000006ff */
[----:B------:R-:W1:Y:S02]  /*2940*/  SYNCS.PHASECHK.TRANS64.TRYWAIT P0, [UR5], R3 ;  /* 0x00000003ff0075a7 */ /* 0x000e640008001105 */
[----:B-1----:R-:W-:Y:S05]  /*2950*/  @!P0 BRA `(.L_x_46) ;  /* 0x0000007400048947 */ /* 0x002fea0003800000 */
.L_x_148:
        /* <DEDUP_REMOVED lines=9> */
.L_x_150:
        /* <DEDUP_REMOVED lines=9> */
.L_x_152:
        /* <DEDUP_REMOVED lines=9> */
.L_x_154:
        /* <DEDUP_REMOVED lines=9> */
.L_x_156:
        /* <DEDUP_REMOVED lines=9> */
.L_x_158:
        /* <DEDUP_REMOVED lines=9> */
.L_x_160:
[----:B------:R-:W-:-:S04]  /*2cc0*/  UIADD3 UR4, UPT, UPT, UR4, 0x1, URZ ;  /* 0x0000000104047890 */ /* 0x000fc8000fffe0ff */
[----:B------:R-:W-:-:S04]  /*2cd0*/  UISETP.NE.AND UP0, UPT, UR4, 0xa, UPT ;  /* 0x0000000a0400788c */ /* 0x000fc8000bf05270 */
[----:B------:R-:W-:Y:S02]  /*2ce0*/  USEL UR5, URZ, 0x1, UP0 ;  /* 0x00000001ff057887 */ /* 0x000fe40008000000 */
[----:B------:R-:W-:-:S04]  /*2cf0*/  USEL UR4, UR4, URZ, UP0 ;  /* 0x000000ff04047287 */ /* 0x000fc80008000000 */
[----:B------:R-:W-:Y:S01]  /*2d00*/  ULEA UR4, UR4, UR7, 0x3 ;  /* 0x0000000704047291 */ /* 0x000fe2000f8e18ff */
[----:B------:R-:W-:-:S04]  /*2d10*/  LOP3.LUT R2, R2, UR5, RZ, 0x3c, !PT ;  /* 0x0000000502027c12 */ /* 0x000fc8000f8e3cff */
[----:B------:R-:W-:Y:S01]  /*2d20*/  SHF.L.U32 R2, R2, 0x1f, RZ ;  /* 0x0000001f02027819 */ /* 0x000fe200000006ff */
[----:B-1----:R-:W-:-:S07]  /*2d30*/  IMAD.U32 R0, RZ, RZ, UR4 ;  /* 0x00000004ff007e24 */ /* 0x002fce000f8e00ff */
.L_x_53:
[----:B-1----:R1:W2:Y:S02]  /*2d40*/  SYNCS.PHASECHK.TRANS64.TRYWAIT P0, [R0+URZ], R2 ;  /* 0x00000002000075a7 */ /* 0x0022a400080011ff */
[----:B--2---:R-:W-:Y:S05]  /*2d50*/  @!P0 NANOSLEEP.SYNCS 0x989680 ;  /* 0x009896800000895d */ /* 0x004fea0003900000 */
[----:B------:R-:W2:Y:S02]  /*2d60*/  @!P0 SYNCS.PHASECHK.TRANS64 P0, [R0+URZ], R2 ;  /* 0x00000002000085a7 */ /* 0x000ea400080010ff */
[----:B--2---:R-:W-:Y:S05]  /*2d70*/  @P0 EXIT ;  /* 0x000000000000094d */ /* 0x004fea0003800000 */
[----:B------:R-:W-:Y:S05]  /*2d80*/  BRA `(.L_x_53) ;  /* 0xfffffffc00ec7947 */ /* 0x000fea000383ffff */
.L_x_23:
[----:B------:R-:W-:-:S04]  /*2d90*/  UISETP.NE.AND UP0, UPT, UR45, URZ, UPT ;  /* 0x000000ff2d00728c */ /* 0x000fc8000bf05270 */
[----:B------:R-:W-:-:S09]  /*2da0*/  UISETP.NE.OR UP0, UPT, UR18, 0x1, UP0 ;  /* 0x000000011200788c */ /* 0x000fd20008705670 */
[----:B------:R-:W-:Y:S05]  /*2db0*/  BRA.U UP0, `(.L_x_54) ;  /* 0x0000000500487547 */ /* 0x000fea000b800000 */
[----:B------:R-:W-:Y:S01]  /*2dc0*/  ISETP.GE.U32.AND P2, PT, R0, 0x2, PT ;  /* 0x000000020000780c */ /* 0x000fe20003f46070 */
[----:B------:R-:W-:Y:S01]  /*2dd0*/  IMAD.MOV.U32 R12, RZ, RZ, 0x1 ;  /* 0x00000001ff0c7424 */ /* 0x000fe200078e00ff */
[----:B------:R-:W-:Y:S02]  /*2de0*/  CS2R R10, SRZ ;  /* 0x00000000000a7805 */ /* 0x000fe4000001ff00 */
[----:B------:R-:W-:Y:S01]  /*2df0*/  CS2R R8, SRZ ;  /* 0x0000000000087805 */ /* 0x000fe2000001ff00 */
[----:B------:R-:W-:Y:S01]  /*2e00*/  UMOV UR6, 0x400 ;  /* 0x0000040000067882 */ /* 0x000fe20000000000 */
[----:B------:R-:W-:Y:S01]  /*2e10*/  UMOV UR5, URZ ;  /* 0x000000ff00057c82 */ /* 0x000fe20008000000 */
[----:B------:R-:W-:-:S12]  /*2e20*/  ULEA UR6, UR45, UR6, 0x18 ;  /* 0x000000062d067291 */ /* 0x000fd8000f8ec0ff */
.L_x_58:
[----:B------:R-:W-:Y:S02]  /*2e30*/  LEA R2, R8, UR6, 0x3 ;  /* 0x0000000608027c11 */ /* 0x000fe4000f8e18ff */
[----:B------:R-:W-:-:S03]  /*2e40*/  SHF.L.U32 R4, R9, 0x1f, RZ ;  /* 0x0000001f09047819 */ /* 0x000fc600000006ff */
[----:B------:R-:W-:Y:S01]  /*2e50*/  VIADD R5, R2, 0x160 ;  /* 0x0000016002057836 */ /* 0x000fe20000000000 */
[----:B------:R-:W2:Y:S02]  /*2e60*/  SYNCS.PHASECHK.TRANS64.TRYWAIT P0, [R2+URZ+0x150], R4 ;  /* 0x00015004020075a7 */ /* 0x000ea400080011ff */
[----:B--2---:R-:W-:Y:S05]  /*2e70*/  @!P0 BRA `(.L_x_55) ;  /* 0x0000007000648947 */ /* 0x004fea0003800000 */
.L_x_161:
[----:B------:R-:W-:Y:S01]  /*2e80*/  ULEA UR4, UR5, UR6, 0x3 ;  /* 0x0000000605047291 */ /* 0x000fe2000f8e18ff */
[----:B--2---:R-:W-:Y:S01]  /*2e90*/  PRMT R2, RZ, 0x654, R5 ;  /* 0x00000654ff027816 */ /* 0x004fe20000000005 */
[----:B------:R-:W-:Y:S01]  /*2ea0*/  @!P2 IMAD.MOV.U32 R4, RZ, RZ, 0x10 ;  /* 0x00000010ff04a424 */ /* 0x000fe200078e00ff */
[----:B------:R-:W-:Y:S01]  /*2eb0*/  SHF.L.U32 R5, R12, 0x1f, RZ ;  /* 0x0000001f0c057819 */ /* 0x000fe200000006ff */
[----:B------:R-:W-:Y:S01]  /*2ec0*/  UIADD3 UR7, UPT, UPT, UR4, 0xf0, URZ ;  /* 0x000000f004077890 */ /* 0x000fe2000fffe0ff */
[----:B------:R2:W-:Y:S05]  /*2ed0*/  SYNCS.ARRIVE.TRANS64.RED.A1T0 RZ, [R2+URZ], RZ ;  /* 0x000000ff02ff79a7 */ /* 0x0005ea00081004ff */
[----:B------:R-:W-:Y:S01]  /*2ee0*/  IMAD.U32 R6, RZ, RZ, UR7 ;  /* 0x00000007ff067e24 */ /* 0x000fe2000f8e00ff */
[----:B------:R-:W3:Y:S04]  /*2ef0*/  SYNCS.PHASECHK.TRANS64.TRYWAIT P0, [UR4+0x100], R5 ;  /* 0x00010005ff0075a7 */ /* 0x000ee80008001104 */
[----:B------:R-:W-:Y:S01]  /*2f00*/  PRMT R6, R0, 0x654, R6 ;  /* 0x0000065400067816 */ /* 0x000fe20000000006 */
[----:B--23--:R-:W-:Y:S06]  /*2f10*/  @!P0 BRA `(.L_x_56) ;  /* 0x0000007000508947 */ /* 0x00cfec0003800000 */
.L_x_163:
[----:B------:R-:W-:Y:S01]  /*2f20*/  ULEA UR8, UR5, UR6, 0x4 ;  /* 0x0000000605087291 */ /* 0x000fe2000f8e20ff */
[----:B------:R-:W-:Y:S01]  /*2f30*/  SEL R3, R6, R3, !P2 ;  /* 0x0000000306037207 */ /* 0x000fe20005000000 */
[----:B------:R-:W-:Y:S01]  /*2f40*/  UIADD3 UR9, UPT, UPT, UR4, 0xf0, URZ ;  /* 0x000000f004097890 */ /* 0x000fe2000fffe0ff */
[----:B--2---:R-:W-:Y:S01]  /*2f50*/  LEA R2, R11, UR6, 0x3 ;  /* 0x000000060b027c11 */ /* 0x004fe2000f8e18ff */
[----:B------:R-:W-:Y:S01]  /*2f60*/  UIADD3 UR8, UPT, UPT, UR8, 0x180, URZ ;  /* 0x0000018008087890 */ /* 0x000fe2000fffe0ff */
[----:B------:R2:W-:Y:S01]  /*2f70*/  @!P2 SYNCS.ARRIVE.TRANS64.RED RZ, [R3+URZ], R4 ;  /* 0x0000000403ffa9a7 */ /* 0x0005e200080004ff */
[----:B------:R-:W-:Y:S01]  /*2f80*/  UIADD3 UR4, UPT, UPT, UR5, 0x1, URZ ;  /* 0x0000000105047890 */ /* 0x000fe2000fffe0ff */
[----:B------:R-:W-:-:S03]  /*2f90*/  VIADD R8, R8, 0x1 ;  /* 0x0000000108087836 */ /* 0x000fc60000000000 */
[----:B------:R-:W-:Y:S02]  /*2fa0*/  UISETP.NE.AND UP0, UPT, UR4, 0x2, UPT ;  /* 0x000000020400788c */ /* 0x000fe4000bf05270 */
[----:B------:R-:W-:Y:S01]  /*2fb0*/  ISETP.NE.AND P0, PT, R8, 0x2, PT ;  /* 0x000000020800780c */ /* 0x000fe20003f05270 */
[----:B------:R-:W-:Y:S06]  /*2fc0*/  UGETNEXTWORKID.BROADCAST [UR8], [UR9] ;  /* 0x00000000080073ca */ /* 0x000fec0008000100 */
[----:B------:R-:W-:Y:S02]  /*2fd0*/  USEL UR7, URZ, 0x1, UP0 ;  /* 0x00000001ff077887 */ /* 0x000fe40008000000 */
[----:B------:R-:W-:-:S04]  /*2fe0*/  USEL UR5, UR4, URZ, UP0 ;  /* 0x000000ff04057287 */ /* 0x000fc80008000000 */
[----:B------:R-:W-:Y:S02]  /*2ff0*/  LOP3.LUT R12, R12, UR7, RZ, 0x3c, !PT ;  /* 0x000000070c0c7c12 */ /* 0x000fe4000f8e3cff */
[----:B--2---:R-:W-:-:S04]  /*3000*/  SHF.L.U32 R4, R10, 0x1f, RZ ;  /* 0x0000001f0a047819 */ /* 0x004fc800000006ff */
[----:B------:R-:W2:Y:S02]  /*3010*/  SYNCS.PHASECHK.TRANS64.TRYWAIT P1, [R2+URZ+0xf0], R4 ;  /* 0x0000f004020075a7 */ /* 0x000ea400080211ff */
[----:B--2---:R-:W-:Y:S05]  /*3020*/  @!P1 BRA `(.L_x_57) ;  /* 0x0000007000249947 */ /* 0x004fea0003800000 */
.L_x_164:
[C---:B--2---:R-:W-:Y:S01]  /*3030*/  LEA R4, R11.reuse, UR6, 0x4 ;  /* 0x000000060b047c11 */ /* 0x044fe2000f8e20ff */
[----:B------:R-:W-:Y:S01]  /*3040*/  VIADD R2, R2, 0x100 ;  /* 0x0000010002027836 */ /* 0x000fe20000000000 */
[----:B------:R-:W-:Y:S01]  /*3050*/  SEL R8, R8, RZ, P0 ;  /* 0x000000ff08087207 */ /* 0x000fe20000000000 */
[----:B------:R-:W-:-:S03]  /*3060*/  VIADD R11, R11, 0x1 ;  /* 0x000000010b0b7836 */ /* 0x000fc60000000000 */
[----:B------:R-:W2:Y:S01]  /*3070*/  LDS.128 R4, [R4+0x180] ;  /* 0x0001800004047984 */ /* 0x000ea20000000c00 */
[----:B------:R-:W-:Y:S02]  /*3080*/  PRMT R2, RZ, 0x654, R2 ;  /* 0x00000654ff027816 */ /* 0x000fe40000000002 */
[C---:B------:R-:W-:Y:S01]  /*3090*/  ISETP.NE.AND P1, PT, R11.reuse, 0x2, PT ;  /* 0x000000020b00780c */ /* 0x040fe20003f25270 */
[----:B------:R-:W-:Y:S01]  /*30a0*/  @!PT LDS RZ, [RZ] ;  /* 0x00000000fffff984 */ /* 0x000fe20000000800 */
[----:B------:R-:W-:Y:S01]  /*30b0*/  @!PT LDS RZ, [RZ] ;  /* 0x00000000fffff984 */ /* 0x000fe20000000800 */
[----:B------:R-:W-:Y:S01]  /*30c0*/  @!PT LDS RZ, [RZ] ;  /* 0x00000000fffff984 */ /* 0x000fe20000000800 */
[----:B------:R-:W-:Y:S01]  /*30d0*/  @!PT LDS RZ, [RZ] ;  /* 0x00000000fffff984 */ /* 0x000fe20000000800 */
[----:B------:R3:W-:Y:S06]  /*30e0*/  MEMBAR.ALL.CTA ;  /* 0x0000000000007992 */ /* 0x0007ec0000008000 */
[----:B---3--:R-:W3:Y:S01]  /*30f0*/  FENCE.VIEW.ASYNC.S ;  /* 0x00000000000073c6 */ /* 0x008ee20000000000 */
[----:B------:R-:W-:Y:S01]  /*3100*/  SEL R11, R11, RZ, P1 ;  /* 0x000000ff0b0b7207 */ /* 0x000fe20000800000 */
[----:B---3--:R3:W-:Y:S01]  /*3110*/  SYNCS.ARRIVE.TRANS64.RED.A1T0 RZ, [R2+URZ], RZ ;  /* 0x000000ff02ff79a7 */ /* 0x0087e200081004ff */
[----:B--2---:R-:W-:-:S02]  /*3120*/  LOP3.LUT P3, RZ, R6, 0x1, RZ, 0xc0, !PT ;  /* 0x0000000106ff7812 */ /* 0x004fc4000786c0ff */
[----:B------:R-:W-:-:S04]  /*3130*/  SEL R4, RZ, 0x1, P1 ;  /* 0x00000001ff047807 */ /* 0x000fc80000800000 */
[----:B------:R-:W-:Y:S02]  /*3140*/  LOP3.LUT R10, R10, R4, RZ, 0x3c, !PT ;  /* 0x000000040a0a7212 */ /* 0x000fe400078e3cff */
[----:B---3--:R-:W-:-:S04]  /*3150*/  SEL R2, RZ, 0x1, P0 ;  /* 0x00000001ff027807 */ /* 0x008fc80000000000 */
[----:B------:R-:W-:Y:S01]  /*3160*/  LOP3.LUT R9, R9, R2, RZ, 0x3c, !PT ;  /* 0x0000000209097212 */ /* 0x000fe200078e3cff */
[----:B------:R-:W-:Y:S06]  /*3170*/  @P3 BRA `(.L_x_58) ;  /* 0xfffffffc002c3947 */ /* 0x000fec000383ffff */
[----:B------:R-:W-:Y:S01]  /*3180*/  ULEA UR4, UR5, UR6, 0x3 ;  /* 0x0000000605047291 */ /* 0x000fe2000f8e18ff */
[----:B------:R-:W-:-:S08]  /*3190*/  SHF.L.U32 R2, R12, 0x1f, RZ ;  /* 0x0000001f0c027819 */ /* 0x000fd000000006ff */
[----:B------:R-:W2:Y:S02]  /*31a0*/  SYNCS.PHASECHK.TRANS64 P0, [UR4+0x100], R2 ;  /* 0x00010002ff0075a7 */ /* 0x000ea40008001004 */
[----:B--2---:R-:W-:Y:S05]  /*31b0*/  @P0 BRA `(.L_x_59) ;  /* 0x0000000000080947 */ /* 0x004fea0003800000 */
[----:B------:R-:W2:Y:S02]  /*31c0*/  SYNCS.PHASECHK.TRANS64.TRYWAIT P0, [UR4+0x100], R2 ;  /* 0x00010002ff0075a7 */ /* 0x000ea40008001104 */
[----:B--2---:R-:W-:Y:S05]  /*31d0*/  @!P0 BRA `(.L_x_60) ;  /* 0x0000006c00cc8947 */ /* 0x004fea0003800000 */
.L_x_59:
[----:B------:R-:W-:-:S04]  /*31e0*/  UIADD3 UR7, UPT, UPT, UR5, 0x1, URZ ;  /* 0x0000000105077890 */ /* 0x000fc8000fffe0ff */
[----:B------:R-:W-:-:S04]  /*31f0*/  UISETP.NE.AND UP0, UPT, UR7, 0x2, UPT ;  /* 0x000000020700788c */ /* 0x000fc8000bf05270 */
[----:B------:R-:W-:Y:S02]  /*3200*/  USEL UR8, URZ, 0x1, UP0 ;  /* 0x00000001ff087887 */ /* 0x000fe40008000000 */
[----:B------:R-:W-:-:S04]  /*3210*/  USEL UR7, UR7, URZ, UP0 ;  /* 0x000000ff07077287 */ /* 0x000fc80008000000 */
[----:B------:R-:W-:Y:S01]  /*3220*/  ULEA UR7, UR7, UR6, 0x3 ;  /* 0x0000000607077291 */ /* 0x000fe2000f8e18ff */
[----:B--2---:R-:W-:-:S04]  /*3230*/  LOP3.LUT R2, R12, UR8, RZ, 0x3c, !PT ;  /* 0x000000080c027c12 */ /* 0x004fc8000f8e3cff */
[----:B------:R-:W-:-:S04]  /*3240*/  SHF.L.U32 R0, R2, 0x1f, RZ ;  /* 0x0000001f02007819 */ /* 0x000fc800000006ff */
[----:B------:R-:W2:Y:S02]  /*3250*/  SYNCS.PHASECHK.TRANS64 P0, [UR7+0x100], R0 ;  /* 0x00010000ff0075a7 */ /* 0x000ea40008001007 */
[----:B-12---:R-:W-:Y:S05]  /*3260*/  @P0 EXIT ;  /* 0x000000000000094d */ /* 0x006fea0003800000 */
[----:B------:R-:W-:Y:S02]  /*3270*/  SHF.L.U32 R2, R2, 0x1f, RZ ;  /* 0x0000001f02027819 */ /* 0x000fe400000006ff */
[----:B------:R-:W-:-:S07]  /*3280*/  MOV R0, UR7 ;  /* 0x0000000700007c02 */ /* 0x000fce0008000f00 */
.L_x_61:
[----:B-1----:R1:W2:Y:S02]  /*3290*/  SYNCS.PHASECHK.TRANS64.TRYWAIT P0, [R0+URZ+0x100], R2 ;  /* 0x00010002000075a7 */ /* 0x0022a400080011ff */
[----:B--2---:R-:W-:Y:S05]  /*32a0*/  @!P0 NANOSLEEP.SYNCS 0x989680 ;  /* 0x009896800000895d */ /* 0x004fea0003900000 */
[----:B------:R-:W2:Y:S02]  /*32b0*/  @!P0 SYNCS.PHASECHK.TRANS64 P0, [R0+URZ+0x100], R2 ;  /* 0x00010002000085a7 */ /* 0x000ea400080010ff */
[----:B--2---:R-:W-:Y:S05]  /*32c0*/  @P0 EXIT ;  /* 0x000000000000094d */ /* 0x004fea0003800000 */
[----:B------:R-:W-:Y:S05]  /*32d0*/  BRA `(.L_x_61) ;  /* 0xfffffffc00ec7947 */ /* 0x000fea000383ffff */
.L_x_54:
[----:B------:R-:W-:Y:S05]  /*32e0*/  BRA.U UP5, `(.L_x_62) ;  /* 0x0000000d059c7547 */ /* 0x000fea000b800000 */
[----:B------:R-:W-:Y:S01]  /*32f0*/  UMOV UR4, 0x40 ;  /* 0x0000004000047882 */ /* 0x000fe20000000000 */
[----:B------:R-:W-:Y:S01]  /*3300*/  NOP ;  /* 0x0000000000007918 */ /* 0x000fe20000000000 */
[----:B------:R-:W-:Y:S01]  /*3310*/  ULEA UR5, UR45, UR4, 0x18 ;  /* 0x000000042d057291 */ /* 0x000fe2000f8ec0ff */
[----:B------:R-:W-:Y:S02]  /*3320*/  UMOV UR6, 0x400 ;  /* 0x0000040000067882 */ /* 0x000fe40000000000 */
[----:B------:R-:W-:-:S06]  /*3330*/  ULEA UR6, UR45, UR6, 0x18 ;  /* 0x000000062d067291 */ /* 0x000fcc000f8ec0ff */
[----:B------:R-:W2:Y:S02]  /*3340*/  LDS.U8 R0, [UR5+0x1c] ;  /* 0x00001c05ff007984 */ /* 0x000ea40008000000 */
[----:B--2---:R-:W-:-:S13]  /*3350*/  ISETP.NE.AND P0, PT, R0, RZ, PT ;  /* 0x000000ff0000720c */ /* 0x004fda0003f05270 */
[----:B------:R-:W-:Y:S05]  /*3360*/  @P0 BRA `(.L_x_63) ;  /* 0x0000000000580947 */ /* 0x000fea0003800000 */
[----:B------:R-:W-:-:S13]  /*3370*/  ELECT P0, URZ, PT ;  /* 0x0000000000ff782f */ /* 0x000fda0003800000 */
[----:B------:R-:W-:Y:S05]  /*3380*/  @!P0 BRA `(.L_x_64) ;  /* 0x0000000000608947 */ /* 0x000fea0003800000 */
[----:B------:R-:W-:Y:S01]  /*3390*/  UMOV UR4, 0x10 ;  /* 0x0000001000047882 */ /* 0x000fe20000000000 */
[----:B------:R-:W-:Y:S01]  /*33a0*/  HFMA2 R0, -RZ, RZ, 0, 5.9604644775390625e-08 ;  /* 0x00000001ff007431 */ /* 0x000fe200000001ff */
[----:B------:R-:W-:-:S03]  /*33b0*/  MOV R3, 0xffff ;  /* 0x0000ffff00037802 */ /* 0x000fc60000000f00 */
[----:B------:R-:W-:Y:S04]  /*33c0*/  DEPBAR.LE SB2, 0x36 ;  /* 0x0000ad800000791a */ /* 0x000fe80000000000 */
[----:B------:R-:W2:Y:S02]  /*33d0*/  UTCATOMSWS.FIND_AND_SET.ALIGN UP0, UR4, UR4 ;  /* 0x00000004000475e3 */ /* 0x000ea40008000800 */
[----:B--2---:R-:W-:Y:S01]  /*33e0*/  MOV R4, UR4 ;  /* 0x0000000400047c02 */ /* 0x004fe20008000f00 */
[----:B------:R-:W-:Y:S06]  /*33f0*/  BRA.U UP0, `(.L_x_65) ;  /* 0x0000000100187547 */ /* 0x000fec000b800000 */
.L_x_66:
[----:B------:R-:W-:Y:S05]  /*3400*/  NANOSLEEP 0x64 ;  /* 0x000000640000795d */ /* 0x000fea0003800000 */
[----:B------:R-:W-:-:S05]  /*3410*/  UMOV UR4, 0x10 ;  /* 0x0000001000047882 */ /* 0x000fca0000000000 */
[----:B------:R-:W-:Y:S04]  /*3420*/  DEPBAR.LE SB2, 0x36 ;  /* 0x0000ad800000791a */ /* 0x000fe80000000000 */
[----:B------:R-:W2:Y:S02]  /*3430*/  UTCATOMSWS.FIND_AND_SET.ALIGN UP0, UR4, UR4 ;  /* 0x00000004000475e3 */ /* 0x000ea40008000800 */
[----:B--2---:R-:W-:Y:S01]  /*3440*/  MOV R4, UR4 ;  /* 0x0000000400047c02 */ /* 0x004fe20008000f00 */
[----:B------:R-:W-:Y:S05]  /*3450*/  BRA.U !UP0, `(.L_x_66) ;  /* 0xfffffffd08e87547 */ /* 0x000fea000b83ffff */
.L_x_65:
[-C--:B------:R-:W-:Y:S02]  /*3460*/  SHF.L.U32 R3, R3, R4.reuse, RZ ;  /* 0x0000000403037219 */ /* 0x080fe400000006ff */
[----:B------:R-:W-:Y:S01]  /*3470*/  SHF.L.U32 R0, R0, R4, RZ ;  /* 0x0000000400007219 */ /* 0x000fe200000006ff */
[----:B------:R-:W-:Y:S02]  /*3480*/  IMAD.SHL.U32 R4, R4, 0x20, RZ ;  /* 0x0000002004047824 */ /* 0x000fe400078e00ff */
[----:B------:R2:W-:Y:S04]  /*3490*/  ATOMS.OR RZ, [UR5+0x14], R3 ;  /* 0x00001403ffff798c */ /* 0x0005e8000b000005 */
[----:B------:R2:W-:Y:S04]  /*34a0*/  ATOMS.OR RZ, [UR5+0x18], R0 ;  /* 0x00001800ffff798c */ /* 0x0005e8000b000005 */
[----:B------:R2:W-:Y:S01]  /*34b0*/  STS [UR6+0x1a0], R4 ;  /* 0x0001a004ff007988 */ /* 0x0005e20008000806 */
[----:B------:R-:W-:Y:S05]  /*34c0*/  BRA `(.L_x_64) ;  /* 0x0000000000107947 */ /* 0x000fea0003800000 */
.L_x_63:
[----:B------:R-:W-:Y:S02]  /*34d0*/  MOV R0, 0xffffffff ;  /* 0xffffffff00007802 */ /* 0x000fe40000000f00 */
[----:B------:R-:W-:-:S03]  /*34e0*/  MOV R4, 0x3510 ;  /* 0x0000351000047802 */ /* 0x000fc60000000f00 */
[----:B------:R2:W-:Y:S04]  /*34f0*/  STS [UR6+0x1a0], R0 ;  /* 0x0001a000ff007988 */ /* 0x0005e80008000806 */
[----:B-12--5:R-:W-:Y:S05]  /*3500*/  CALL.REL.NOINC `($__internal_1_$__cuda_sm10x_tcgen05_guardrail_trap_phase_invalid_during_alloc) ;  /* 0x0000007400147944 */ /* 0x026fea0003c00000 */
.L_x_64:
[----:B------:R-:W-:Y:S05]  /*3510*/  WARPSYNC.ALL ;  /* 0x0000000000007948 */ /* 0x000fea0003800000 */
[----:B------:R-:W3:Y:S01]  /*3520*/  S2UR UR4, SR_CgaCtaId ;  /* 0x00000000000479c3 */ /* 0x000ee20000008800 */
[----:B------:R-:W-:Y:S01]  /*3530*/  UMOV UR17, 0x400 ;  /* 0x0000040000117882 */ /* 0x000fe20000000000 */
[----:B------:R-:W-:-:S06]  /*3540*/  NOP ;  /* 0x0000000000007918 */ /* 0x000fcc0000000000 */
[----:B------:R-:W-:Y:S06]  /*3550*/  BAR.ARV 0x6, 0xa0 ;  /* 0x0182800000007b1d */ /* 0x000fec0000002000 */
[----:B------:R-:W4:Y:S01]  /*3560*/  LDCU UR5, c[0x0][0x38c] ;  /* 0x00007180ff0577ac */ /* 0x000f220008000800 */
[----:B------:R-:W-:Y:S01]  /*3570*/  LOP3.LUT R2, R2, 0xffff, RZ, 0xc0, !PT ;  /* 0x0000ffff02027812 */ /* 0x000fe200078ec0ff */
[----:B------:R-:W-:Y:S01]  /*3580*/  IMAD.MOV.U32 R11, RZ, RZ, 0x1 ;  /* 0x00000001ff0b7424 */ /* 0x000fe200078e00ff */
[----:B------:R-:W-:Y:S01]  /*3590*/  CS2R R8, SRZ ;  /* 0x0000000000087805 */ /* 0x000fe2000001ff00 */
[----:B------:R-:W1:Y:S01]  /*35a0*/  LDCU UR8, c[0x0][0x38c] ;  /* 0x00007180ff0877ac */ /* 0x000e620008000800 */
[----:B------:R-:W-:Y:S01]  /*35b0*/  R2UR UR19, R2 ;  /* 0x00000000021372ca */ /* 0x000fe200000e0000 */
[----:B------:R-:W-:Y:S01]  /*35c0*/  IMAD.MOV.U32 R10, RZ, RZ, RZ ;  /* 0x000000ffff0a7224 */ /* 0x000fe200078e00ff */
[----:B------:R-:W-:Y:S01]  /*35d0*/  UMOV UR22, URZ ;  /* 0x000000ff00167c82 */ /* 0x000fe20008000000 */
[----:B------:R-:W-:Y:S01]  /*35e0*/  UMOV UR14, URZ ;  /* 0x000000ff000e7c82 */ /* 0x000fe20008000000 */
[----:B---3--:R-:W-:Y:S01]  /*35f0*/  ULEA UR17, UR4, UR17, 0x18 ;  /* 0x0000001104117291 */ /* 0x008fe2000f8ec0ff */
[----:B------:R-:W-:Y:S01]  /*3600*/  UMOV UR26, 0x0 ;  /* 0x00000000001a7882 */ /* 0x000fe20000000000 */
[----:B------:R-:W-:-:S02]  /*3610*/  UMOV UR27, 0x44004a0 ;  /* 0x044004a0001b7882 */ /* 0x000fc40000000000 */
[----:B------:R-:W-:Y:S02]  /*3620*/  UIADD3 UR6, UPT, UPT, UR17, 0x6400, URZ ;  /* 0x0000640011067890 */ /* 0x000fe4000fffe0ff */
[----:B------:R-:W-:Y:S02]  /*3630*/  UIADD3 UR7, UPT, UPT, UR17, 0x10400, URZ ;  /* 0x0001040011077890 */ /* 0x000fe4000fffe0ff */
[----:B----4-:R-:W-:Y:S01]  /*3640*/  UIADD3 UR5, UPT, UPT, UR5, 0x3f, URZ ;  /* 0x0000003f05057890 */ /* 0x010fe2000fffe0ff */
[----:B--2---:R-:W2:Y:S01]  /*3650*/  LDS R0, [UR17+0x1a0] ;  /* 0x0001a011ff007984 */ /* 0x004ea20008000800 */
[----:B------:R-:W-:Y:S02]  /*3660*/  USHF.R.U32.HI UR6, URZ, 0x4, UR6 ;  /* 0x00000004ff067899 */ /* 0x000fe40008011606 */
[----:B------:R-:W-:Y:S02]  /*3670*/  USHF.R.S32.HI UR4, URZ, 0x1f, UR5 ;  /* 0x0000001fff047899 */ /* 0x000fe40008011405 */
[----:B------:R-:W-:-:S02]  /*3680*/  ULOP3.LUT UR6, UR6, 0x3fff, URZ, 0xc0, !UPT ;  /* 0x00003fff06067892 */ /* 0x000fc4000f8ec0ff */
[----:B------:R-:W-:Y:S02]  /*3690*/  ULEA.HI UR4, UR4, UR5, URZ, 0x6 ;  /* 0x0000000504047291 */ /* 0x000fe4000f8f30ff */
[----:B------:R-:W-:Y:S02]  /*36a0*/  USHF.R.U32.HI UR5, URZ, 0x4, UR7 ;  /* 0x00000004ff057899 */ /* 0x000fe40008011607 */
[----:B------:R-:W-:Y:S02]  /*36b0*/  USHF.R.S32.HI UR28, URZ, 0x6, UR4 ;  /* 0x00000006ff1c7899 */ /* 0x000fe40008011404 */
[----:B------:R-:W-:Y:S02]  /*36c0*/  ULOP3.LUT UR5, UR5, 0x3fff, URZ, 0xc0, !UPT ;  /* 0x00003fff05057892 */ /* 0x000fe4000f8ec0ff */
[----:B------:R-:W-:Y:S02]  /*36d0*/  UISETP.LT.AND UP0, UPT, UR28, 0x1, UPT ;  /* 0x000000011c00788c */ /* 0x000fe4000bf01270 */
[----:B------:R-:W-:-:S02]  /*36e0*/  ULOP3.LUT UR20, UR6, 0x10000, URZ, 0xfc, !UPT ;  /* 0x0001000006147892 */ /* 0x000fc4000f8efcff */
[----:B------:R-:W-:Y:S02]  /*36f0*/  USEL UR29, UR28, 0x1, !UP0 ;  /* 0x000000011c1d7887 */ /* 0x000fe4000c000000 */
[----:B------:R-:W-:Y:S02]  /*3700*/  ULOP3.LUT UR21, UR5, 0x10000, URZ, 0xfc, !UPT ;  /* 0x0001000005157892 */ /* 0x000fe4000f8efcff */
[----:B------:R-:W-:Y:S02]  /*3710*/  UIADD3 UR29, UPT, UPT, -UR29, URZ, URZ ;  /* 0x000000ff1d1d7290 */ /* 0x000fe4000fffe1ff */
[----:B-1----:R-:W-:Y:S01]  /*3720*/  UISETP.GE.AND UP4, UPT, UR8, 0x1, UPT ;  /* 0x000000010800788c */ /* 0x002fe2000bf86270 */
[----:B------:R-:W-:Y:S01]  /*3730*/  UMOV UR24, 0x0 ;  /* 0x0000000000187882 */ /* 0x000fe20000000000 */
[----:B------:R-:W-:Y:S01]  /*3740*/  UMOV UR25, 0x44004a0 ;  /* 0x044004a000197882 */ /* 0x000fe20000000000 */
[----:B--2---:R-:W-:-:S15]  /*3750*/  R2UR UR30, R0 ;  /* 0x00000000001e72ca */ /* 0x004fde00000e0000 */
.L_x_73:
[----:B------:R-:W-:Y:S02]  /*3760*/  LEA R0, R10, UR17, 0x3 ;  /* 0x000000110a007c11 */ /* 0x000fe4000f8e18ff */
[----:B------:R-:W-:Y:S02]  /*3770*/  SHF.L.U32 R2, R9, 0x1f, RZ ;  /* 0x0000001f09027819 */ /* 0x000fe400000006ff */
[----:B------:R-:W-:Y:S01]  /*3780*/  PLOP3.LUT P0, PT, PT, PT, UP4, 0x80, 0x8 ;  /* 0x000000000008781c */ /* 0x000fe20003f0f048 */
[----:B------:R-:W-:Y:S01]  /*3790*/  VIADD R3, R0, 0x100 ;  /* 0x0000010000037836 */ /* 0x000fe20000000000 */
[----:B-1----:R-:W1:Y:S02]  /*37a0*/  SYNCS.PHASECHK.TRANS64.TRYWAIT P1, [R0+URZ+0xf0], R2 ;  /* 0x0000f002000075a7 */ /* 0x002e6400080211ff */
[----:B-1-3--:R-:W-:Y:S09]  /*37b0*/  @!P1 BRA `(.L_x_67) ;  /* 0x00000068006c9947 */ /* 0x00aff20003800000 */
.L_x_166:
[----:B------:R-:W-:Y:S01]  /*37c0*/  LEA R4, R10, UR17, 0x4 ;  /* 0x000000110a047c11 */ /* 0x000fe2000f8e20ff */
[----:B------:R-:W-:Y:S01]  /*37d0*/  @UP4 ULEA UR4, UR14, UR17, 0x3 ;  /* 0x000000110e044291 */ /* 0x000fe2000f8e18ff */
[----:B------:R-:W-:Y:S01]  /*37e0*/  PLOP3.LUT P2, PT, PT, PT, PT, 0x80, 0x8 ;  /* 0x000000000008781c */ /* 0x000fe20003f4f070 */
[----:B------:R-:W-:Y:S01]  /*37f0*/  ULEA UR23, UR22, UR17, 0x3 ;  /* 0x0000001116177291 */ /* 0x000fe2000f8e18ff */
[----:B------:R-:W-:Y:S02]  /*3800*/  PRMT R3, RZ, 0x654, R3 ;  /* 0x00000654ff037816 */ /* 0x000fe40000000003 */
[----:B------:R-:W2:Y:S01]  /*3810*/  LDS.128 R4, [R4+0x180] ;  /* 0x0001800004047984 */ /* 0x000ea20000000c00 */
[----:B-1----:R-:W-:Y:S02]  /*3820*/  @P0 SHF.L.U32 R2, R8, 0x1f, RZ ;  /* 0x0000001f08020819 */ /* 0x002fe400000006ff */
[----:B------:R-:W-:Y:S01]  /*3830*/  SHF.L.U32 R0, R11, 0x1f, RZ ;  /* 0x0000001f0b007819 */ /* 0x000fe200000006ff */
[----:B------:R-:W-:Y:S01]  /*3840*/  @!PT LDS RZ, [RZ] ;  /* 0x00000000fffff984 */ /* 0x000fe20000000800 */
[----:B------:R-:W-:Y:S01]  /*3850*/  @!PT LDS RZ, [RZ] ;  /* 0x00000000fffff984 */ /* 0x000fe20000000800 */
[----:B------:R-:W-:Y:S01]  /*3860*/  @!PT LDS RZ, [RZ] ;  /* 0x00000000fffff984 */ /* 0x000fe20000000800 */
[----:B------:R-:W-:Y:S01]  /*3870*/  @!PT LDS RZ, [RZ] ;  /* 0x00000000fffff984 */ /* 0x000fe20000000800 */
[----:B------:R1:W-:Y:S06]  /*3880*/  MEMBAR.ALL.CTA ;  /* 0x0000000000007992 */ /* 0x0003ec0000008000 */
[----:B-1----:R-:W1:Y:S02]  /*3890*/  FENCE.VIEW.ASYNC.S ;  /* 0x00000000000073c6 */ /* 0x002e640000000000 */
[----:B-1----:R1:W-:Y:S01]  /*38a0*/  SYNCS.ARRIVE.TRANS64.RED.A1T0 RZ, [R3+URZ], RZ ;  /* 0x000000ff03ff79a7 */ /* 0x0023e200081004ff */
[----:B------:R1:W3:Y:S01]  /*38b0*/  @P0 SYNCS.PHASECHK.TRANS64.TRYWAIT P2, [UR4], R2 ;  /* 0x00000002ff0005a7 */ /* 0x0002e20008041104 */
[----:B------:R-:W-:Y:S01]  /*38c0*/  ULEA.HI UR4, UR22, UR22, URZ, 0x1 ;  /* 0x0000001616047291 */ /* 0x000fe2000f8f08ff */
[----:B--2---:R-:W-:-:S03]  /*38d0*/  LOP3.LUT P1, RZ, R6, 0x1, RZ, 0xc0, !PT ;  /* 0x0000000106ff7812 */ /* 0x004fc6000782c0ff */
[----:B------:R-:W-:Y:S02]  /*38e0*/  USHF.L.U32 UR18, UR4, 0x7, URZ ;  /* 0x0000000704127899 */ /* 0x000fe400080006ff */
[----:B------:R-:W-:Y:S02]  /*38f0*/  ULOP3.LUT UR4, UR4, 0xffe, URZ, 0xc0, !UPT ;  /* 0x00000ffe04047892 */ /* 0x000fe4000f8ec0ff */
[----:B------:R-:W-:Y:S02]  /*3900*/  ULOP3.LUT UR18, UR18, 0xffffff00, URZ, 0xc0, !UPT ;  /* 0xffffff0012127892 */ /* 0x000fe4000f8ec0ff */
[----:B------:R-:W-:Y:S02]  /*3910*/  UIADD3 UR4, UPT, UPT, -UR4, UR22, URZ ;  /* 0x0000001604047290 */ /* 0x000fe4000fffe1ff */
[----:B------:R-:W-:Y:S01]  /*3920*/  UIADD3 UR18, UPT, UPT, UR30, UR18, URZ ;  /* 0x000000121e127290 */ /* 0x000fe2000fffe0ff */
[----:B------:R-:W2:Y:S03]  /*3930*/  SYNCS.PHASECHK.TRANS64.TRYWAIT P0, [UR23+0x130], R0 ;  /* 0x00013000ff0075a7 */ /* 0x000ea60008001117 */
[----:B------:R-:W-:Y:S01]  /*3940*/  ULEA UR18, UR4, UR18, 0x14 ;  /* 0x0000001204127291 */ /* 0x000fe2000f8ea0ff */
[----:B-123--:R-:W-:Y:S11]  /*3950*/  @!P0 BRA `(.L_x_68) ;  /* 0x0000006800188947 */ /* 0x00eff60003800000 */
.L_x_168:
[----:B------:R-:W-:Y:S01]  /*3960*/  IADD3 R10, PT, PT, R10, 0x1, RZ ;  /* 0x000000010a0a7810 */ /* 0x000fe20007ffe0ff */
[----:B------:R-:W-:Y:S06]  /*3970*/  BRA.U !UP4, `(.L_x_69) ;  /* 0x000000010c987547 */ /* 0x000fec000b800000 */
[----:B------:R-:W-:Y:S01]  /*3980*/  UPLOP3.LUT UP2, UPT, UPT, UPT, UPT, 0x40, 0x4 ;  /* 0x000000000004789c */ /* 0x000fe20003f4e870 */
[----:B------:R-:W-:Y:S01]  /*3990*/  UMOV UR16, UR29 ;  /* 0x0000001d00107c82 */ /* 0x000fe20008000000 */
[----:B------:R-:W-:Y:S01]  /*39a0*/  UMOV UR15, UR28 ;  /* 0x0000001c000f7c82 */ /* 0x000fe20008000000 */
[----:B------:R-:W-:-:S08]  /*39b0*/  UMOV UR6, UR14 ;  /* 0x0000000e00067c82 */ /* 0x000fd00008000000 */
.L_x_72:
[----:B------:R-:W-:Y:S02]  /*39c0*/  UIADD3 UR16, UPT, UPT, UR16, 0x1, URZ ;  /* 0x0000000110107890 */ /* 0x000fe4000fffe0ff */
[----:B--2---:R-:W-:Y:S02]  /*39d0*/  ULEA UR5, UR6, UR17, 0x3 ;  /* 0x0000001106057291 */ /* 0x004fe4000f8e18ff */
[----:B------:R-:W-:Y:S01]  /*39e0*/  UISETP.NE.AND UP3, UPT, UR16, URZ, UPT ;  /* 0x000000ff1000728c */ /* 0x000fe2000bf65270 */
[----:B---3--:R-:W-:Y:S10]  /*39f0*/  @P2 BRA `(.L_x_70) ;  /* 0x00000000000c2947 */ /* 0x008ff40003800000 */
[----:B-1----:R-:W-:Y:S04]  /*3a00*/  SHF.L.U32 R2, R8, 0x1f, RZ ;  /* 0x0000001f08027819 */ /* 0x002fe800000006ff */
[----:B------:R-:W1:Y:S02]  /*3a10*/  SYNCS.PHASECHK.TRANS64.TRYWAIT P0, [UR5], R2 ;  /* 0x00000002ff0075a7 */ /* 0x000e640008001105 */
[----:B-1----:R-:W-:Y:S05]  /*3a20*/  @!P0 BRA `(.L_x_71) ;  /* 0x0000006400fc8947 */ /* 0x002fea0003800000 */
.L_x_70:
[----:B------:R-:W-:Y:S01]  /*3a30*/  UISETP.NE.AND UP0, UPT, UR15, 0x1, UPT ;  /* 0x000000010f00788c */ /* 0x000fe2000bf05270 */
[----:B------:R-:W-:Y:S01]  /*3a40*/  PLOP3.LUT P2, PT, PT, PT, PT, 0x80, 0x8 ;  /* 0x000000000008781c */ /* 0x000fe20003f4f070 */
[----:B------:R-:W-:Y:S02]  /*3a50*/  UIADD3 UR4, UPT, UPT, UR6, 0x1, URZ ;  /* 0x0000000106047890 */ /* 0x000fe4000fffe0ff */
[----:B------:R-:W-:Y:S02]  /*3a60*/  ULEA UR12, UR6, UR21, 0xa ;  /* 0x00000015060c7291 */ /* 0x000fe4000f8e50ff */
[----:B------:R-:W-:Y:S01]  /*3a70*/  UISETP.NE.AND UP1, UPT, UR4, 0xa, UPT ;  /* 0x0000000a0400788c */ /* 0x000fe2000bf25270 */
[----:B------:R-:W-:Y:S01]  /*3a80*/  PLOP3.LUT P0, PT, PT, PT, UP0, 0x80, 0x8 ;  /* 0x000000000008781c */ /* 0x000fe20003f0f008 */
[----:B------:R-:W-:Y:S02]  /*3a90*/  UIADD3 UR10, UPT, UPT, UR12, 0x2, URZ ;  /* 0x000000020c0a7890 */ /* 0x000fe4000fffe0ff */
[----:B------:R-:W-:Y:S02]  /*3aa0*/  USEL UR7, URZ, 0x1, UP1 ;  /* 0x00000001ff077887 */ /* 0x000fe40008800000 */
[----:B------:R-:W-:Y:S02]  /*3ab0*/  USEL UR14, UR4, URZ, UP1 ;  /* 0x000000ff040e7287 */ /* 0x000fe40008800000 */
[----:B------:R-:W-:Y:S02]  /*3ac0*/  UIADD3 UR15, UPT, UPT, UR15, -0x1, URZ ;  /* 0xffffffff0f0f7890 */ /* 0x000fe4000fffe0ff */
[----:B------:R-:W-:Y:S01]  /*3ad0*/  @UP0 ULEA UR4, UR14, UR17, 0x3 ;  /* 0x000000110e040291 */ /* 0x000fe2000f8e18ff */
[----:B------:R-:W-:Y:S01]  /*3ae0*/  LOP3.LUT R8, R8, UR7, RZ, 0x3c, !PT ;  /* 0x0000000708087c12 */ /* 0x000fe2000f8e3cff */
[----:B------:R-:W-:Y:S01]  /*3af0*/  UIADD3 UR7, UPT, UPT, UR5, 0x50, URZ ;  /* 0x0000005005077890 */ /* 0x000fe2000fffe0ff */
[----:B------:R-:W-:Y:S02]  /*3b00*/  UMOV UR13, 0x80004020 ;  /* 0x80004020000d7882 */ /* 0x000fe40000000000 */
[----:B-1----:R-:W-:Y:S01]  /*3b10*/  @P0 SHF.L.U32 R0, R8, 0x1f, RZ ;  /* 0x0000001f08000819 */ /* 0x002fe200000006ff */
[----:B------:R-:W-:Y:S01]  /*3b20*/  UMOV UR5, 0x80004020 ;  /* 0x8000402000057882 */ /* 0x000fe20000000000 */
[----:B------:R-:W-:Y:S01]  /*3b30*/  UMOV UR11, 0x80004020 ;  /* 0x80004020000b7882 */ /* 0x000fe20000000000 */
[----:B------:R-:W-:Y:S01]  /*3b40*/  UMOV UR9, 0x80004020 ;  /* 0x8000402000097882 */ /* 0x000fe20000000000 */
[----:B------:R2:W3:Y:S01]  /*3b50*/  @P0 SYNCS.PHASECHK.TRANS64.TRYWAIT P2, [UR4], R0 ;  /* 0x00000000ff0005a7 */ /* 0x0004e20008041104 */
[----:B------:R-:W-:Y:S03]  /*3b60*/  ULEA UR4, UR6, UR20, 0x8 ;  /* 0x0000001406047291 */ /* 0x000fe6000f8e40ff */
[----:B------:R-:W-:Y:S01]  /*3b70*/  UMOV UR6, UR14 ;  /* 0x0000000e00067c82 */ /* 0x000fe20008000000 */
[----:B------:R-:W-:Y:S05]  /*3b80*/  UIADD3 UR8, UPT, UPT, UR4, 0x2, URZ ;  /* 0x0000000204087890 */ /* 0x000fea000fffe0ff */
[----:B------:R2:W-:Y:S01]  /*3b90*/  UTCIMMA gdesc[UR4], gdesc[UR12], tmem[UR18], tmem[UR26], idesc[UR27], UP2 ;  /* 0x00ff1a0c040075ea */ /* 0x0005e20009000112 */
[----:B------:R-:W-:Y:S03]  /*3ba0*/  UPLOP3.LUT UP2, UPT, UPT, UPT, UPT, 0x80, 0x8 ;  /* 0x000000000008789c */ /* 0x000fe60003f4f070 */
[----:B------:R2:W-:Y:S01]  /*3bb0*/  UTCIMMA gdesc[UR8], gdesc[UR10], tmem[UR18], tmem[UR24], idesc[UR25], UPT ;  /* 0x00ff180a080075ea */ /* 0x0005e2000b800112 */
[----:B------:R2:W-:Y:S01]  /*3bc0*/  UTCBAR.MULTICAST [UR7], URZ, UR19 ;  /* 0x000000ff070073e9 */ /* 0x0005e20008000813 */
[----:B------:R-:W-:Y:S06]  /*3bd0*/  BRA.U UP3, `(.L_x_72) ;  /* 0xfffffffd03787547 */ /* 0x000fec000b83ffff */
.L_x_69:
[----:B--2---:R-:W-:Y:S01]  /*3be0*/  UIADD3 UR4, UPT, UPT, UR22, 0x1, URZ ;  /* 0x0000000116047890 */ /* 0x004fe2000fffe0ff */
[C---:B------:R-:W-:Y:S01]  /*3bf0*/  ISETP.NE.AND P0, PT, R10.reuse, 0x2, PT ;  /* 0x000000020a00780c */ /* 0x040fe20003f05270 */
[----:B------:R-:W-:Y:S02]  /*3c00*/  UIADD3 UR5, UPT, UPT, UR23, 0x110, URZ ;  /* 0x0000011017057890 */ /* 0x000fe4000fffe0ff */
[----:B------:R-:W-:Y:S01]  /*3c10*/  UISETP.NE.AND UP0, UPT, UR4, 0x4, UPT ;  /* 0x000000040400788c */ /* 0x000fe2000bf05270 */
[----:B-1----:R-:W-:Y:S02]  /*3c20*/  SEL R0, RZ, 0x1, P0 ;  /* 0x00000001ff007807 */ /* 0x002fe40000000000 */
[----:B------:R-:W-:Y:S01]  /*3c30*/  SEL R10, R10, RZ, P0 ;  /* 0x000000ff0a0a7207 */ /* 0x000fe20000000000 */
[----:B------:R-:W-:Y:S01]  /*3c40*/  USEL UR6, URZ, 0x1, UP0 ;  /* 0x00000001ff067887 */ /* 0x000fe20008000000 */
[----:B------:R-:W-:Y:S01]  /*3c50*/  LOP3.LUT R9, R9, R0, RZ, 0x3c, !PT ;  /* 0x0000000009097212 */ /* 0x000fe200078e3cff */
[----:B------:R-:W-:Y:S01]  /*3c60*/  USEL UR22, UR4, URZ, UP0 ;  /* 0x000000ff04167287 */ /* 0x000fe20008000000 */
[----:B------:R1:W-:Y:S03]  /*3c70*/  UTCBAR [UR5], URZ ;  /* 0x000000ff050073e9 */ /* 0x0003e600080000ff */
[----:B------:R-:W-:Y:S01]  /*3c80*/  LOP3.LUT R11, R11, UR6, RZ, 0x3c, !PT ;  /* 0x000000060b0b7c12 */ /* 0x000fe2000f8e3cff */
[----:B------:R-:W-:Y:S07]  /*3c90*/  @P1 BRA `(.L_x_73) ;  /* 0xfffffff800b01947 */ /* 0x000fee000383ffff */
[----:B------:R-:W2:Y:S01]  /*3ca0*/  S2UR UR8, SR_CgaCtaId ;  /* 0x00000000000879c3 */ /* 0x000ea20000008800 */
[----:B------:R-:W-:Y:S01]  /*3cb0*/  ELECT P0, URZ, PT ;  /* 0x0000000000ff782f */ /* 0x000fe20003800000 */
[----:B------:R-:W-:Y:S01]  /*3cc0*/  IMAD.MOV.U32 R0, RZ, RZ, 0x1 ;  /* 0x00000001ff007424 */ /* 0x000fe200078e00ff */
[----:B------:R-:W-:Y:S01]  /*3cd0*/  UIADD3 UR17, UPT, UPT, UR17, 0x130, URZ ;  /* 0x0000013011117890 */ /* 0x000fe2000fffe0ff */
[----:B------:R-:W-:Y:S01]  /*3ce0*/  SHF.L.U32 R2, R11, 0x1f, RZ ;  /* 0x0000001f0b027819 */ /* 0x000fe200000006ff */
[----:B------:R-:W-:-:S03]  /*3cf0*/  UMOV UR4, 0x40 ;  /* 0x0000004000047882 */ /* 0x000fc60000000000 */
[----:B------:R-:W-:Y:S01]  /*3d00*/  UVIRTCOUNT.DEALLOC.SMPOOL 0x80 ;  /* 0x000000800000784c */ /* 0x000fe20000000000 */
[----:B--2---:R-:W-:Y:S02]  /*3d10*/  ULEA UR8, UR8, UR4, 0x18 ;  /* 0x0000000408087291 */ /* 0x004fe4000f8ec0ff */
[----:B------:R-:W-:-:S07]  /*3d20*/  ULEA UR4, UR22, UR17, 0x3 ;  /* 0x0000001116047291 */ /* 0x000fce000f8e18ff */
[----:B------:R2:W-:Y:S02]  /*3d30*/  @P0 STS.U8 [UR8+0x1c], R0 ;  /* 0x00001c00ff000988 */ /* 0x0005e40008000008 */
[----:B------:R-:W4:Y:S02]  /*3d40*/  SYNCS.PHASECHK.TRANS64.TRYWAIT P0, [UR4], R2 ;  /* 0x00000002ff0075a7 */ /* 0x000f240008001104 */
[----:B--2-4-:R-:W-:Y:S05]  /*3d50*/  @!P0 BRA `(.L_x_74) ;  /* 0x0000006400488947 */ /* 0x014fea0003800000 */
.L_x_171:
[----:B------:R-:W-:-:S04]  /*3d60*/  UIADD3 UR4, UPT, UPT, UR22, 0x1, URZ ;  /* 0x0000000116047890 */ /* 0x000fc8000fffe0ff */
[----:B------:R-:W-:-:S04]  /*3d70*/  UISETP.NE.AND UP0, UPT, UR4, 0x4, UPT ;  /* 0x000000040400788c */ /* 0x000fc8000bf05270 */
[----:B------:R-:W-:Y:S02]  /*3d80*/  USEL UR6, URZ, 0x1, UP0 ;  /* 0x00000001ff067887 */ /* 0x000fe40008000000 */
[----:B------:R-:W-:-:S04]  /*3d90*/  USEL UR4, UR4, URZ, UP0 ;  /* 0x000000ff04047287 */ /* 0x000fc80008000000 */
[----:B-1----:R-:W-:Y:S01]  /*3da0*/  ULEA UR5, UR4, UR17, 0x3 ;  /* 0x0000001104057291 */ /* 0x002fe2000f8e18ff */
[----:B--2---:R-:W-:-:S04]  /*3db0*/  LOP3.LUT R2, R11, UR6, RZ, 0x3c, !PT ;  /* 0x000000060b027c12 */ /* 0x004fc8000f8e3cff */
[----:B------:R-:W-:-:S04]  /*3dc0*/  SHF.L.U32 R3, R2, 0x1f, RZ ;  /* 0x0000001f02037819 */ /* 0x000fc800000006ff */
[----:B------:R-:W1:Y:S02]  /*3dd0*/  SYNCS.PHASECHK.TRANS64.TRYWAIT P0, [UR5], R3 ;  /* 0x00000003ff0075a7 */ /* 0x000e640008001105 */
[----:B-1----:R-:W-:Y:S05]  /*3de0*/  @!P0 BRA `(.L_x_75) ;  /* 0x00000064003c8947 */ /* 0x002fea0003800000 */
.L_x_173:
        /* <DEDUP_REMOVED lines=9> */
.L_x_175:
[----:B------:R-:W-:-:S04]  /*3e80*/  UIADD3 UR4, UPT, UPT, UR4, 0x1, URZ ;  /* 0x0000000104047890 */ /* 0x000fc8000fffe0ff */
[----:B------:R-:W-:-:S04]  /*3e90*/  UISETP.NE.AND UP0, UPT, UR4, 0x4, UPT ;  /* 0x000000040400788c */ /* 0x000fc8000bf05270 */
[----:B------:R-:W-:Y:S02]  /*3ea0*/  USEL UR5, URZ, 0x1, UP0 ;  /* 0x00000001ff057887 */ /* 0x000fe40008000000 */
[----:B------:R-:W-:-:S04]  /*3eb0*/  USEL UR4, UR4, URZ, UP0 ;  /* 0x000000ff04047287 */ /* 0x000fc80008000000 */
[----:B------:R-:W-:Y:S01]  /*3ec0*/  ULEA UR4, UR4, UR17, 0x3 ;  /* 0x0000001104047291 */ /* 0x000fe2000f8e18ff */
[----:B------:R-:W-:-:S04]  /*3ed0*/  LOP3.LUT R2, R2, UR5, RZ, 0x3c, !PT ;  /* 0x0000000502027c12 */ /* 0x000fc8000f8e3cff */
[----:B------:R-:W-:-:S04]  /*3ee0*/  SHF.L.U32 R2, R2, 0x1f, RZ ;  /* 0x0000001f02027819 */ /* 0x000fc800000006ff */
[----:B------:R-:W2:Y:S02]  /*3ef0*/  SYNCS.PHASECHK.TRANS64.TRYWAIT P0, [UR4], R2 ;  /* 0x00000002ff0075a7 */ /* 0x000ea40008001104 */
[----:B--2---:R-:W-:Y:S05]  /*3f00*/  @!P0 BRA `(.L_x_77) ;  /* 0x0000006400248947 */ /* 0x004fea0003800000 */
.L_x_177:
[----:B------:R-:W-:Y:S01]  /*3f10*/  NOP ;  /* 0x0000000000007918 */ /* 0x000fe20000000000 */
[----:B-1----:R-:W1:Y:S01]  /*3f20*/  LDS R0, [UR8+0x14] ;  /* 0x00001408ff007984 */ /* 0x002e620008000800 */
[----:B------:R-:W-:Y:S01]  /*3f30*/  ULOP3.LUT UR4, UR30, 0xffff, URZ, 0xc0, !UPT ;  /* 0x0000ffff1e047892 */ /* 0x000fe2000f8ec0ff */
[----:B------:R-:W-:Y:S01]  /*3f40*/  UMOV UR5, 0xffff ;  /* 0x0000ffff00057882 */ /* 0x000fe20000000000 */
[----:B------:R-:W-:Y:S02]  /*3f50*/  UMOV UR6, 0x1 ;  /* 0x0000000100067882 */ /* 0x000fe40000000000 */
[----:B------:R-:W-:-:S04]  /*3f60*/  USHF.R.U32.HI UR4, URZ, 0x5, UR4 ;  /* 0x00000005ff047899 */ /* 0x000fc80008011604 */
[----:B------:R-:W-:Y:S02]  /*3f70*/  USHF.L.U32 UR5, UR5, UR4, URZ ;  /* 0x0000000405057299 */ /* 0x000fe400080006ff */
[----:B------:R-:W-:-:S04]  /*3f80*/  USHF.L.U32 UR4, UR6, UR4, URZ ;  /* 0x0000000406047299 */ /* 0x000fc800080006ff */
[----:B-1----:R-:W-:-:S04]  /*3f90*/  LOP3.LUT R0, R0, UR5, RZ, 0xc0, !PT ;  /* 0x0000000500007c12 */ /* 0x002fc8000f8ec0ff */
[----:B------:R-:W-:-:S13]  /*3fa0*/  ISETP.NE.AND P0, PT, R0, UR5, PT ;  /* 0x0000000500007c0c */ /* 0x000fda000bf05270 */
[----:B------:R-:W-:Y:S05]  /*3fb0*/  @P0 BRA `(.L_x_78) ;  /* 0x0000000000580947 */ /* 0x000fea0003800000 */
[----:B------:R-:W1:Y:S02]  /*3fc0*/  LDS R0, [UR8+0x18] ;  /* 0x00001808ff007984 */ /* 0x000e640008000800 */
[----:B-1----:R-:W-:-:S04]  /*3fd0*/  LOP3.LUT R0, R0, UR4, RZ, 0xc0, !PT ;  /* 0x0000000400007c12 */ /* 0x002fc8000f8ec0ff */
[----:B------:R-:W-:-:S13]  /*3fe0*/  ISETP.NE.AND P0, PT, R0, UR4, PT ;  /* 0x0000000400007c0c */ /* 0x000fda000bf05270 */
[----:B------:R-:W-:Y:S05]  /*3ff0*/  @P0 BRA `(.L_x_79) ;  /* 0x00000000003c0947 */ /* 0x000fea0003800000 */
[----:B------:R-:W1:Y:S01]  /*4000*/  S2R R2, SR_LANEID ;  /* 0x0000000000027919 */ /* 0x000e620000000000 */
[----:B------:R-:W-:-:S06]  /*4010*/  ULOP3.LUT UR5, URZ, UR5, URZ, 0x33, !UPT ;  /* 0x00000005ff057292 */ /* 0x000fcc000f8e33ff */
[----:B------:R-:W-:-:S04]  /*4020*/  IMAD.U32 R0, RZ, RZ, UR5 ;  /* 0x00000005ff007e24 */ /* 0x000fc8000f8e00ff */
[----:B------:R2:W4:Y:S02]  /*4030*/  REDUX UR7, R0 ;  /* 0x00000000000773c4 */ /* 0x0005240000000000 */
[----:B------:R1:W-:Y:S01]  /*4040*/  UTCATOMSWS.AND URZ, UR5 ;  /* 0x0000000500ff79e3 */ /* 0x0003e20008000000 */
[----:B--2---:R-:W-:Y:S01]  /*4050*/  LOP3.LUT R0, RZ, UR4, RZ, 0x33, !PT ;  /* 0x00000004ff007c12 */ /* 0x004fe2000f8e33ff */
[----:B------:R-:W-:Y:S02]  /*4060*/  VOTEU.ANY UR4, UPT, PT ;  /* 0x0000000000047886 */ /* 0x000fe400038e0100 */
[----:B------:R-:W-:Y:S02]  /*4070*/  UFLO.U32 UR4, UR4 ;  /* 0x00000004000472bd */ /* 0x000fe400080e0000 */
[----:B------:R-:W2:Y:S04]  /*4080*/  REDUX UR6, R0 ;  /* 0x00000000000673c4 */ /* 0x000ea80000000000 */
[----:B-1----:R-:W-:-:S02]  /*4090*/  ISETP.EQ.U32.AND P0, PT, R2, UR4, PT ;  /* 0x0000000402007c0c */ /* 0x002fc4000bf02070 */
[----:B----4-:R-:W-:-:S11]  /*40a0*/  MOV R2, UR7 ;  /* 0x0000000700027c02 */ /* 0x010fd60008000f00 */
[----:B------:R1:W-:Y:S01]  /*40b0*/  @P0 ATOMS.AND RZ, [UR8+0x14], R2 ;  /* 0x00001402ffff098c */ /* 0x0003e2000a800008 */
[----:B--2---:R-:W-:-:S05]  /*40c0*/  IMAD.U32 R0, RZ, RZ, UR6 ;  /* 0x00000006ff007e24 */ /* 0x004fca000f8e00ff */
[----:B------:R1:W-:Y:S01]  /*40d0*/  @P0 ATOMS.AND RZ, [UR8+0x18], R0 ;  /* 0x00001800ffff098c */ /* 0x0003e2000a800008 */
[----:B------:R-:W-:Y:S05]  /*40e0*/  BRA `(.L_x_80) ;  /* 0x0000000000147947 */ /* 0x000fea0003800000 */
.L_x_79:
[----:B------:R-:W-:Y:S02]  /*40f0*/  MOV R2, 0x4110 ;  /* 0x0000411000027802 */ /* 0x000fe40000000f00 */
[----:B---3-5:R-:W-:Y:S05]  /*4100*/  CALL.REL.NOINC `($__internal_0_$__cuda_sm10x_tcgen05_guardrail_trap_col_being_dealloced_not_returned_by_alloc) ;  /* 0x0000006800087944 */ /* 0x028fea0003c00000 */
[----:B------:R-:W-:Y:S05]  /*4110*/  BRA `(.L_x_80) ;  /* 0x0000000000087947 */ /* 0x000fea0003800000 */
.L_x_78:
[----:B------:R-:W-:Y:S02]  /*4120*/  MOV R2, 0x4140 ;  /* 0x0000414000027802 */ /* 0x000fe40000000f00 */
[----:B---3-5:R-:W-:Y:S05]  /*4130*/  CALL.REL.NOINC `($__internal_2_$__cuda_sm10x_tcgen05_guardrail_trap_unallocated_columns_being_dealloced) ;  /* 0x0000006800147944 */ /* 0x028fea0003c00000 */
.L_x_80:
[----:B------:R-:W-:Y:S01]  /*4140*/  NOP ;  /* 0x0000000000007918 */ /* 0x000fe20000000000 */
[----:B------:R-:W-:Y:S05]  /*4150*/  EXIT ;  /* 0x000000000000794d */ /* 0x000fea0003800000 */
.L_x_62:
[----:B------:R-:W-:-:S09]  /*4160*/  UISETP.NE.OR UP0, UPT, UR18, 0x3, !UP3 ;  /* 0x000000031200788c */ /* 0x000fd2000df05670 */
[----:B------:R-:W-:Y:S05]  /*4170*/  BRA.U UP0, `(.L_x_81) ;  /* 0x0000001100847547 */ /* 0x000fea000b800000 */
[----:B------:R-:W2:Y:S01]  /*4180*/  LDCU.64 UR4, c[0x0][0x888] ;  /* 0x00011100ff0477ac */ /* 0x000ea20008000a00 */
[----:B------:R-:W3:Y:S01]  /*4190*/  LDC.64 R12, c[0x0][0x348] ;  /* 0x0000d200ff0c7b82 */ /* 0x000ee20000000a00 */
[----:B------:R-:W-:Y:S02]  /*41a0*/  HFMA2 R9, -RZ, RZ, 0, 0 ;  /* 0x00000000ff097431 */ /* 0x000fe400000001ff */
[----:B------:R-:W-:Y:S01]  /*41b0*/  IMAD.MOV.U32 R11, RZ, RZ, 0x1 ;  /* 0x00000001ff0b7424 */ /* 0x000fe200078e00ff */
[----:B------:R-:W4:Y:S01]  /*41c0*/  LDCU UR40, c[0x0][0x370] ;  /* 0x00006e00ff2877ac */ /* 0x000f220008000800 */
[----:B------:R-:W-:Y:S01]  /*41d0*/  IMAD.MOV.U32 R10, RZ, RZ, RZ ;  /* 0x000000ffff0a7224 */ /* 0x000fe200078e00ff */
[----:B------:R-:W-:Y:S01]  /*41e0*/  MOV R3, 0x1000 ;  /* 0x0000100000037802 */ /* 0x000fe20000000f00 */
[----:B------:R-:W4:Y:S01]  /*41f0*/  LDCU.128 UR48, c[0x0][0xb10] ;  /* 0x00016200ff3077ac */ /* 0x000f220008000c00 */
[----:B------:R-:W1:Y:S01]  /*4200*/  LDCU UR37, c[0x0][0x374] ;  /* 0x00006e80ff2577ac */ /* 0x000e620008000800 */
[----:B------:R-:W1:Y:S01]  /*4210*/  LDCU.64 UR38, c[0x0][0x890] ;  /* 0x00011200ff2677ac */ /* 0x000e620008000a00 */
[----:B------:R-:W1:Y:S01]  /*4220*/  LDCU UR15, c[0x0][0xb0c] ;  /* 0x00016180ff0f77ac */ /* 0x000e620008000800 */
[----:B--2---:R-:W-:Y:S01]  /*4230*/  UISETP.NE.U32.AND UP0, UPT, UR4, URZ, UPT ;  /* 0x000000ff0400728c */ /* 0x004fe2000bf05070 */
[----:B------:R-:W2:Y:S01]  /*4240*/  LDCU UR47, c[0x0][0xb20] ;  /* 0x00016400ff2f77ac */ /* 0x000ea20008000800 */
[----:B------:R-:W2:Y:S01]  /*4250*/  LDCU UR4, c[0x0][0xb30] ;  /* 0x00016600ff0477ac */ /* 0x000ea20008000800 */
[----:B------:R-:W-:Y:S01]  /*4260*/  UMOV UR21, 0x400 ;  /* 0x0000040000157882 */ /* 0x000fe20000000000 */
[----:B----4-:R-:W-:-:S02]  /*4270*/  UIMAD.WIDE.U32 UR6, UR40, UR48, URZ ;  /* 0x00000030280672a5 */ /* 0x010fc4000f8e00ff */
[----:B-1----:R-:W-:Y:S02]  /*4280*/  UIMAD.WIDE.U32 UR8, UR37, UR51, URZ ;  /* 0x00000033250872a5 */ /* 0x002fe4000f8e00ff */
[----:B------:R-:W-:Y:S02]  /*4290*/  ULEA UR21, UR45, UR21, 0x18 ;  /* 0x000000152d157291 */ /* 0x000fe4000f8ec0ff */
[----:B------:R-:W-:Y:S02]  /*42a0*/  UISETP.NE.U32.AND UP6, UPT, UR38, URZ, UPT ;  /* 0x000000ff2600728c */ /* 0x000fe4000bfc5070 */
[----:B------:R-:W-:Y:S02]  /*42b0*/  UIADD3 UR43, UPT, UPT, UR21, 0xb8, URZ ;  /* 0x000000b8152b7890 */ /* 0x000fe4000fffe0ff */
[----:B------:R-:W-:Y:S02]  /*42c0*/  UISETP.NE.AND.EX UP5, UPT, UR5, URZ, UPT, UP0 ;  /* 0x000000ff0500728c */ /* 0x000fe4000bfa5300 */
[----:B------:R-:W-:Y:S01]  /*42d0*/  UISETP.NE.AND UP0, UPT, UR42, 0x1, UPT ;  /* 0x000000012a00788c */ /* 0x000fe2000bf05270 */
[----:B------:R-:W-:Y:S01]  /*42e0*/  UMOV UR6, UR7 ;  /* 0x0000000700067c82 */ /* 0x000fe20008000000 */
[----:B------:R-:W-:Y:S01]  /*42f0*/  UMOV UR44, UR9 ;  /* 0x00000009002c7c82 */ /* 0x000fe20008000000 */
[----:B------:R-:W-:-:S02]  /*4300*/  USEL UR41, URZ, 0x1, UP4 ;  /* 0x00000001ff297887 */ /* 0x000fc4000a000000 */
[----:B------:R-:W-:Y:S02]  /*4310*/  UISETP.NE.AND UP0, UPT, UR15, 0x1, UPT ;  /* 0x000000010f00788c */ /* 0x000fe4000bf05270 */
[----:B------:R-:W-:Y:S02]  /*4320*/  UPLOP3.LUT UP4, UPT, UPT, UPT, UPT, 0x40, 0x4 ;  /* 0x000000000004789c */ /* 0x000fe40003f8e870 */
[----:B------:R-:W-:Y:S01]  /*4330*/  UISETP.GE.AND UP2, UPT, UR42, 0x1, UPT ;  /* 0x000000012a00788c */ /* 0x000fe2000bf46270 */
[----:B------:R-:W1:Y:S01]  /*4340*/  LDCU.64 UR22, c[0x0][0xb28] ;  /* 0x00016500ff1677ac */ /* 0x000e620008000a00 */
[----:B------:R-:W-:Y:S02]  /*4350*/  UISETP.NE.AND.EX UP6, UPT, UR39, URZ, UPT, UP6 ;  /* 0x000000ff2700728c */ /* 0x000fe4000bfc5360 */
[----:B------:R-:W-:Y:S02]  /*4360*/  UIADD3 UR33, UPT, UPT, UR21, 0xa0, URZ ;  /* 0x000000a015217890 */ /* 0x000fe4000fffe0ff */
[----:B------:R-:W-:-:S02]  /*4370*/  UIADD3 UR25, UPT, UPT, UR21, 0xa8, URZ ;  /* 0x000000a815197890 */ /* 0x000fc4000fffe0ff */
[----:B------:R-:W-:Y:S02]  /*4380*/  UIADD3 UR17, UPT, UPT, UR21, 0xb0, URZ ;  /* 0x000000b015117890 */ /* 0x000fe4000fffe0ff */
[----:B------:R-:W-:Y:S02]  /*4390*/  UPRMT UR43, UR45, 0x654, UR43 ;  /* 0x000006542d2b7896 */ /* 0x000fe4000800002b */
[----:B------:R-:W-:Y:S02]  /*43a0*/  USHF.R.U32.HI UR46, URZ, UR49, UR6 ;  /* 0x00000031ff2e7299 */ /* 0x000fe40008011606 */
[----:B--2---:R-:W-:Y:S02]  /*43b0*/  USHF.R.U32.HI UR44, URZ, UR47, UR44 ;  /* 0x0000002fff2c7299 */ /* 0x004fe4000801162c */
[----:B------:R-:W-:Y:S02]  /*43c0*/  UISETP.NE.AND UP0, UPT, UR50, 0x1, UPT ;  /* 0x000000013200788c */ /* 0x000fe4000bf05270 */
[----:B---3--:R-:W-:-:S11]  /*43d0*/  UISETP.NE.AND UP3, UPT, UR4, 0x1, UPT ;  /* 0x000000010400788c */ /* 0x008fd6000bf65270 */
.L_x_92:
[C---:B------:R-:W-:Y:S02]  /*43e0*/  LEA R8, R10.reuse, UR21, 0x3 ;  /* 0x000000150a087c11 */ /* 0x040fe4000f8e18ff */
[----:B------:R-:W-:Y:S02]  /*43f0*/  SHF.L.U32 R0, R9, 0x1f, RZ ;  /* 0x0000001f09007819 */ /* 0x000fe400000006ff */
[----:B------:R-:W-:Y:S02]  /*4400*/  LEA R4, R10, UR21, 0x4 ;  /* 0x000000150a047c11 */ /* 0x000fe4000f8e20ff */
[----:B--2---:R-:W2:Y:S02]  /*4410*/  SYNCS.PHASECHK.TRANS64.TRYWAIT P0, [R8+URZ+0xf0], R0 ;  /* 0x0000f000080075a7 */ /* 0x004ea400080011ff */
[----:B--2---:R-:W-:Y:S05]  /*4420*/  @!P0 BRA `(.L_x_82) ;  /* 0x0000005c00f48947 */ /* 0x004fea0003800000 */
.L_x_178:
[----:B------:R-:W3:Y:S01]  /*4430*/  LDS.128 R4, [R4+0x180] ;  /* 0x0001800004047984 */ /* 0x000ee20000000c00 */
[----:B------:R-:W-:Y:S01]  /*4440*/  UISETP.GE.AND UP0, UPT, UR42, 0x1, UPT ;  /* 0x000000012a00788c */ /* 0x000fe2000bf06270 */
[----:B------:R-:W-:Y:S01]  /*4450*/  @!PT LDS RZ, [RZ] ;  /* 0x00000000fffff984 */ /* 0x000fe20000000800 */
[----:B------:R-:W-:Y:S01]  /*4460*/  @!PT LDS RZ, [RZ] ;  /* 0x00000000fffff984 */ /* 0x000fe20000000800 */
[----:B------:R-:W-:Y:S01]  /*4470*/  @!PT LDS RZ, [RZ] ;  /* 0x00000000fffff984 */ /* 0x000fe20000000800 */
[----:B------:R-:W-:Y:S01]  /*4480*/  @!PT LDS RZ, [RZ] ;  /* 0x00000000fffff984 */ /* 0x000fe20000000800 */
[----:B------:R4:W-:Y:S06]  /*4490*/  MEMBAR.ALL.CTA ;  /* 0x0000000000007992 */ /* 0x0009ec0000008000 */
[----:B----4-:R-:W4:Y:S01]  /*44a0*/  FENCE.VIEW.ASYNC.S ;  /* 0x00000000000073c6 */ /* 0x010f220000000000 */
[----:B---3--:R-:W-:Y:S11]  /*44b0*/  LOP3.LUT P0, RZ, R6, 0x1, RZ, 0xc0, !PT ;  /* 0x0000000106ff7812 */ /* 0x008ff6000780c0ff */
[----:B------:R-:W-:Y:S02]  /*44c0*/  @!UPT UIADD3 URZ, UPT, UPT, URZ, URZ, URZ ;  /* 0x000000fffffff290 */ /* 0x000fe4000fffe0ff */
[----:B----4-:R-:W-:Y:S01]  /*44d0*/  VOTEU.ANY UP2, P0 ;  /* 0x0000000000ff7886 */ /* 0x010fe20000040100 */
[----:B------:R-:W-:Y:S11]  /*44e0*/  PLOP3.LUT P0, PT, PT, PT, UP2, 0x80, 0x8 ;  /* 0x000000000008781c */ /* 0x000ff60003f0f028 */
[----:B------:R-:W-:Y:S02]  /*44f0*/  @!UPT UIADD3 URZ, UPT, UPT, URZ, URZ, URZ ;  /* 0x000000fffffff290 */ /* 0x000fe4000fffe0ff */
[----:B--2---:R-:W-:Y:S02]  /*4500*/  @P0 SHF.R.U32.HI R0, RZ, 0x10, R5 ;  /* 0x00000010ff000819 */ /* 0x004fe40000011605 */
[----:B------:R-:W-:Y:S02]  /*4510*/  @P0 MOV R2, R4 ;  /* 0x0000000400020202 */ /* 0x000fe40000000f00 */
[----:B------:R-:W-:Y:S01]  /*4520*/  @P0 R2UR UR4, R0 ;  /* 0x00000000000402ca */ /* 0x000fe200000e0000 */
[----:B------:R-:W-:Y:S01]  /*4530*/  VIADD R0, R8, 0x100 ;  /* 0x0000010008007836 */ /* 0x000fe20000000000 */
[----:B------:R-:W-:Y:S02]  /*4540*/  @P0 LOP3.LUT R4, R5, 0xffff, RZ, 0xc0, !PT ;  /* 0x0000ffff05040812 */ /* 0x000fe400078ec0ff */
[----:B------:R-:W-:Y:S02]  /*4550*/  @P0 R2UR UR6, R2 ;  /* 0x00000000020602ca */ /* 0x000fe400000e0000 */
[----:B------:R-:W-:Y:S02]  /*4560*/  PRMT R0, RZ, 0x654, R0 ;  /* 0x00000654ff007816 */ /* 0x000fe40000000000 */
[----:B------:R-:W-:Y:S02]  /*4570*/  @P0 R2UR UR5, R4 ;  /* 0x00000000040502ca */ /* 0x000fe400000e0000 */
[----:B------:R2:W-:Y:S03]  /*4580*/  SYNCS.ARRIVE.TRANS64.RED.A1T0 RZ, [R0+URZ], RZ ;  /* 0x000000ff00ff79a7 */ /* 0x0005e600081004ff */
[----:B------:R-:W-:Y:S04]  /*4590*/  @UP2 UMOV UR29, UR4 ;  /* 0x00000004001d2c82 */ /* 0x000fe80008000000 */
[----:B------:R-:W-:Y:S04]  /*45a0*/  @UP2 UMOV UR14, UR6 ;  /* 0x00000006000e2c82 */ /* 0x000fe80008000000 */
[----:B------:R-:W-:Y:S01]  /*45b0*/  @UP2 UMOV UR13, UR5 ;  /* 0x00000005000d2c82 */ /* 0x000fe20008000000 */
[----:B------:R-:W-:Y:S05]  /*45c0*/  BRA.U !UP0, `(.L_x_83) ;  /* 0x0000000108c07547 */ /* 0x000fea000b800000 */
[----:B------:R-:W-:Y:S02]  /*45d0*/  UIMAD.WIDE.U32 UR18, UR13, UR51, URZ ;  /* 0x000000330d1272a5 */ /* 0x000fe4000f8e00ff */
[----:B------:R-:W-:Y:S02]  /*45e0*/  UP2UR UR16, UPR, URZ, 0x4 ;  /* 0x00000004ff107883 */ /* 0x000fe40008000000 */
[----:B------:R-:W-:Y:S02]  /*45f0*/  UISETP.NE.AND UP2, UPT, UR50, 0x1, UPT ;  /* 0x000000013200788c */ /* 0x000fe4000bf45270 */
[----:B------:R-:W-:Y:S02]  /*4600*/  UIMAD.WIDE.U32 UR26, UR14, UR48, URZ ;  /* 0x000000300e1a72a5 */ /* 0x000fe4000f8e00ff */
[----:B------:R-:W-:Y:S02]  /*4610*/  USEL UR4, UR37, UR44, !UP2 ;  /* 0x0000002c25047287 */ /* 0x000fe4000d000000 */
[----:B------:R-:W-:Y:S02]  /*4620*/  UISETP.NE.AND UP0, UPT, UR15, 0x1, UPT ;  /* 0x000000010f00788c */ /* 0x000fe4000bf05270 */
[----:B------:R-:W-:Y:S02]  /*4630*/  UP2UR UR20, UPR, URZ, 0x2 ;  /* 0x00000002ff147883 */ /* 0x000fe40008000000 */
[----:B------:R-:W-:Y:S02]  /*4640*/  UISETP.NE.AND UP1, UPT, UR42, 0x1, UPT ;  /* 0x000000012a00788c */ /* 0x000fe4000bf25270 */
[----:B-1----:R-:W-:Y:S02]  /*4650*/  UIMAD.WIDE.U32 UR8, UR4, UR22, URZ ;  /* 0x00000016040872a5 */ /* 0x002fe4000f8e00ff */
[----:B------:R-:W-:Y:S01]  /*4660*/  USEL UR7, UR40, UR46, !UP0 ;  /* 0x0000002e28077287 */ /* 0x000fe2000c000000 */
[----:B------:R-:W-:Y:S02]  /*4670*/  UMOV UR5, UR19 ;  /* 0x0000001300057c82 */ /* 0x000fe40008000000 */
[----:B------:R-:W-:Y:S02]  /*4680*/  USHF.R.U32.HI UR6, URZ, UR47, UR5 ;  /* 0x0000002fff067299 */ /* 0x000fe40008011605 */
[----:B------:R-:W-:Y:S02]  /*4690*/  UIMAD.WIDE.U32 UR10, UR7, UR22, URZ ;  /* 0x00000016070a72a5 */ /* 0x000fe4000f8e00ff */
[----:B------:R-:W-:Y:S02]  /*46a0*/  USEL UR6, UR13, UR6, !UP2 ;  /* 0x000000060d067287 */ /* 0x000fe4000d000000 */
[----:B------:R-:W-:Y:S01]  /*46b0*/  UISETP.NE.AND UP2, UPT, UR16, URZ, UPT ;  /* 0x000000ff1000728c */ /* 0x000fe2000bf45270 */
[----:B------:R-:W-:Y:S02]  /*46c0*/  UMOV UR5, UR27 ;  /* 0x0000001b00057c82 */ /* 0x000fe40008000000 */
[----:B------:R-:W-:Y:S03]  /*46d0*/  USHF.R.U32.HI UR12, URZ, UR49, UR5 ;  /* 0x00000031ff0c7299 */ /* 0x000fe60008011605 */
[----:B------:R-:W-:Y:S02]  /*46e0*/  UMOV UR5, UR9 ;  /* 0x0000000900057c82 */ /* 0x000fe40008000000 */
[----:B------:R-:W-:Y:S03]  /*46f0*/  @UP1 USHF.R.U32.HI UR4, URZ, UR23, UR5 ;  /* 0x00000017ff041299 */ /* 0x000fe60008011605 */
[----:B------:R-:W-:Y:S01]  /*4700*/  UMOV UR5, UR11 ;  /* 0x0000000b00057c82 */ /* 0x000fe20008000000 */
[----:B------:R-:W-:Y:S02]  /*4710*/  UIMAD UR4, UR42, UR4, URZ ;  /* 0x000000042a0472a4 */ /* 0x000fe4000f8e02ff */
[----:B------:R-:W-:Y:S02]  /*4720*/  @UP1 USHF.R.U32.HI UR7, URZ, UR23, UR5 ;  /* 0x00000017ff071299 */ /* 0x000fe40008011605 */
[----:B------:R-:W-:Y:S02]  /*4730*/  USEL UR5, UR14, UR12, !UP0 ;  /* 0x0000000c0e057287 */ /* 0x000fe4000c000000 */
[----:B------:R-:W-:Y:S02]  /*4740*/  UIMAD.WIDE.U32 UR10, UR6, UR22, URZ ;  /* 0x00000016060a72a5 */ /* 0x000fe4000f8e00ff */
[----:B------:R-:W-:Y:S02]  /*4750*/  UIMAD UR8, UR42, UR7, URZ ;  /* 0x000000072a0872a4 */ /* 0x000fe4000f8e02ff */
[----:B------:R-:W-:Y:S03]  /*4760*/  UISETP.GE.AND UP0, UPT, UR6, UR4, UPT ;  /* 0x000000040600728c */ /* 0x000fe6000bf06270 */
[----:B------:R-:W-:Y:S01]  /*4770*/  UMOV UR4, UR11 ;  /* 0x0000000b00047c82 */ /* 0x000fe20008000000 */
[----:B------:R-:W-:Y:S02]  /*4780*/  UISETP.GE.OR UP0, UPT, UR5, UR8, UP0 ;  /* 0x000000080500728c */ /* 0x000fe40008706670 */
[----:B------:R-:W-:Y:S02]  /*4790*/  USHF.R.U32.HI UR4, URZ, UR23, UR4 ;  /* 0x00000017ff047299 */ /* 0x000fe40008011604 */
[----:B------:R-:W-:Y:S02]  /*47a0*/  UIMAD.WIDE.U32 UR8, UR5, UR22, URZ ;  /* 0x00000016050872a5 */ /* 0x000fe4000f8e00ff */
[----:B------:R-:W-:Y:S04]  /*47b0*/  USEL UR10, UR6, UR4, !UP1 ;  /* 0x00000004060a7287 */ /* 0x000fe8000c800000 */
[----:B------:R-:W-:Y:S01]  /*47c0*/  UIADD3 UR11, UPT, UPT, -UR10, URZ, URZ ;  /* 0x000000ff0a0b7290 */ /* 0x000fe2000fffe1ff */
[----:B------:R-:W-:Y:S02]  /*47d0*/  @!UP0 UMOV UR4, UR9 ;  /* 0x0000000900048c82 */ /* 0x000fe40008000000 */
[----:B------:R-:W-:Y:S02]  /*47e0*/  @!UP0 USHF.R.U32.HI UR4, URZ, UR23, UR4 ;  /* 0x00000017ff048299 */ /* 0x000fe40008011604 */
[----:B------:R-:W-:Y:S02]  /*47f0*/  UIMAD UR8, UR42, UR11, UR6 ;  /* 0x0000000b2a0872a4 */ /* 0x000fe4000f8e0206 */
[----:B------:R-:W-:Y:S02]  /*4800*/  @!UP0 USEL UR4, UR5, UR4, !UP1 ;  /* 0x0000000405048287 */ /* 0x000fe4000c800000 */
[----:B------:R-:W-:Y:S02]  /*4810*/  UISETP.NE.AND UP1, UPT, UR20, URZ, UPT ;  /* 0x000000ff1400728c */ /* 0x000fe4000bf25270 */
[----:B------:R-:W-:Y:S02]  /*4820*/  @!UP0 UIMAD UR8, UR7, UR8, UR4 ;  /* 0x00000008070882a4 */ /* 0x000fe4000f8e0204 */
[----:B------:R-:W-:Y:S02]  /*4830*/  @!UP0 UIADD3 UR9, UPT, UPT, UR10, -UR4, URZ ;  /* 0x800000040a098290 */ /* 0x000fe4000fffe0ff */
[----:B------:R-:W-:Y:S02]  /*4840*/  UIADD3 UR4, UPT, UPT, -UR5, URZ, URZ ;  /* 0x000000ff05047290 */ /* 0x000fe4000fffe1ff */
[----:B------:R-:W-:Y:S02]  /*4850*/  UIADD3 UR7, UPT, UPT, -UR6, URZ, URZ ;  /* 0x000000ff06077290 */ /* 0x000fe4000fffe1ff */
[----:B------:R-:W-:Y:S02]  /*4860*/  @!UP0 UIMAD UR6, UR9, UR42, UR5 ;  /* 0x0000002a090682a4 */ /* 0x000fe4000f8e0205 */
[----:B------:R-:W-:Y:S02]  /*4870*/  UIMAD UR14, UR15, UR4, UR14 ;  /* 0x000000040f0e72a4 */ /* 0x000fe4000f8e020e */
[----:B------:R-:W-:Y:S01]  /*4880*/  UIMAD UR13, UR50, UR7, UR13 ;  /* 0x00000007320d72a4 */ /* 0x000fe2000f8e020d */
[----:B------:R-:W-:Y:S02]  /*4890*/  @!UP0 UMOV UR5, UR8 ;  /* 0x0000000800058c82 */ /* 0x000fe40008000000 */
[----:B------:R-:W-:Y:S02]  /*48a0*/  UIMAD UR14, UR5, UR15, UR14 ;  /* 0x0000000f050e72a4 */ /* 0x000fe4000f8e020e */
[----:B------:R-:W-:Y:S11]  /*48b0*/  UIMAD UR13, UR6, UR50, UR13 ;  /* 0x00000032060d72a4 */ /* 0x000ff6000f8e020d */
[----:B------:R-:W-:Y:S01]  /*48c0*/  @!UPT UIADD3 URZ, UPT, UPT, URZ, URZ, URZ ;  /* 0x000000fffffff290 */ /* 0x000fe2000fffe0ff */
.L_x_83:
[----:B------:R-:W3:Y:S01]  /*48d0*/  @!UP3 LDCU.128 UR8, c[0x0][0xb10] ;  /* 0x00016200ff08b7ac */ /* 0x000ee20008000c00 */
[----:B------:R-:W-:Y:S02]  /*48e0*/  ISETP.NE.U32.AND P0, PT, RZ, UR38, PT ;  /* 0x00000026ff007c0c */ /* 0x000fe4000bf05070 */
[----:B------:R-:W-:Y:S02]  /*48f0*/  SHF.L.U32 R4, R11, 0x1f, RZ ;  /* 0x0000001f0b047819 */ /* 0x000fe400000006ff */
[----:B------:R-:W-:Y:S01]  /*4900*/  ISETP.NE.AND.EX P0, PT, RZ, UR39, PT, P0 ;  /* 0x00000027ff007c0c */ /* 0x000fe2000bf05300 */
[----:B------:R-:W4:Y:S01]  /*4910*/  @!UP3 LDCU UR5, c[0x0][0xb0c] ;  /* 0x00016180ff05b7ac */ /* 0x000f220008000800 */
[----:B------:R-:W-:Y:S02]  /*4920*/  USHF.L.U32 UR35, UR30, 0x6, URZ ;  /* 0x000000061e237899 */ /* 0x000fe400080006ff */
[----:B------:R-:W-:Y:S02]  /*4930*/  USHF.L.U32 UR34, UR31, 0x8, URZ ;  /* 0x000000081f227899 */ /* 0x000fe400080006ff */
[----:B---3--:R-:W-:Y:S07]  /*4940*/  UIMAD.WIDE.U32 UR6, UR14, UR8, URZ ;  /* 0x000000080e0672a5 */ /* 0x008fee000f8e00ff */
[----:B------:R-:W-:Y:S01]  /*4950*/  @!UP3 UMOV UR4, UR7 ;  /* 0x000000070004bc82 */ /* 0x000fe20008000000 */
[----:B----4-:R-:W-:Y:S02]  /*4960*/  @!UP3 UISETP.NE.AND UP0, UPT, UR5, 0x1, UPT ;  /* 0x000000010500b88c */ /* 0x010fe4000bf05270 */
[----:B------:R-:W-:Y:S02]  /*4970*/  @!UP3 USHF.R.U32.HI UR4, URZ, UR9, UR4 ;  /* 0x00000009ff04b299 */ /* 0x000fe40008011604 */
[----:B------:R-:W-:Y:S02]  /*4980*/  UIMAD.WIDE.U32 UR6, UR13, UR11, URZ ;  /* 0x0000000b0d0672a5 */ /* 0x000fe4000f8e00ff */
[----:B------:R-:W-:Y:S02]  /*4990*/  @!UP3 USEL UR8, UR14, UR4, !UP0 ;  /* 0x000000040e08b287 */ /* 0x000fe4000c000000 */
[----:B------:R-:W-:Y:S03]  /*49a0*/  @!UP3 UISETP.NE.AND UP0, UPT, UR10, 0x1, UPT ;  /* 0x000000010a00b88c */ /* 0x000fe6000bf05270 */
[----:B------:R-:W-:Y:S02]  /*49b0*/  @!UP3 UMOV UR6, UR7 ;  /* 0x000000070006bc82 */ /* 0x000fe40008000000 */
[----:B------:R-:W3:Y:S02]  /*49c0*/  @!UP3 LDCU UR4, c[0x0][0xb20] ;  /* 0x00016400ff04b7ac */ /* 0x000ee40008000800 */
[----:B---3--:R-:W-:Y:S04]  /*49d0*/  @!UP3 USHF.R.U32.HI UR6, URZ, UR4, UR6 ;  /* 0x00000004ff06b299 */ /* 0x008fe80008011606 */
[----:B------:R-:W-:Y:S04]  /*49e0*/  @!UP3 USEL UR6, UR13, UR6, !UP0 ;  /* 0x000000060d06b287 */ /* 0x000fe8000c000000 */
[----:B------:R-:W-:Y:S02]  /*49f0*/  @!UP3 UIADD3 UR4, UPT, UPT, -UR8, UR6, URZ ;  /* 0x000000060804b290 */ /* 0x000fe4000fffe1ff */
[----:B------:R-:W-:Y:S02]  /*4a00*/  @!UP3 UIADD3 UR6, UPT, UPT, UR8, -UR6, URZ ;  /* 0x800000060806b290 */ /* 0x000fe4000fffe0ff */
[----:B------:R-:W-:Y:S02]  /*4a10*/  @!UP3 UIMAD UR14, UR4, UR5, UR14 ;  /* 0x00000005040eb2a4 */ /* 0x000fe4000f8e020e */
[----:B------:R-:W-:Y:S01]  /*4a20*/  @!UP3 UIMAD UR13, UR6, UR10, UR13 ;  /* 0x0000000a060db2a4 */ /* 0x000fe2000f8e020d */
[----:B------:R-:W-:Y:S11]  /*4a30*/  BRA.U UP4, `(.L_x_84) ;  /* 0x0000000104107547 */ /* 0x000ff6000b800000 */
[----:B------:R-:W-:Y:S04]  /*4a40*/  MOV R2, UR41 ;  /* 0x0000002900027c02 */ /* 0x000fe80008000f00 */
[----:B------:R-:W-:Y:S04]  /*4a50*/  SHF.L.U32 R2, R2, 0x1f, RZ ;  /* 0x0000001f02027819 */ /* 0x000fe800000006ff */
[----:B------:R-:W3:Y:S02]  /*4a60*/  SYNCS.PHASECHK.TRANS64.TRYWAIT P1, [UR21+0xe8], R2 ;  /* 0x0000e802ff0075a7 */ /* 0x000ee40008021115 */
[----:B---3--:R-:W-:Y:S05]  /*4a70*/  @!P1 BRA `(.L_x_85) ;  /* 0x0000005800749947 */ /* 0x008fea0003800000 */
.L_x_84:
[----:B------:R-:W-:Y:S05]  /*4a80*/  BRA.U !UP6, `(.L_x_86) ;  /* 0x000000010e387547 */ /* 0x000fea000b800000 */
[----:B------:R-:W-:Y:S01]  /*4a90*/  UPLOP3.LUT UP1, UPT, UPT, UPT, UP5, 0x80, 0x8 ;  /* 0x000000000008789c */ /* 0x000fe20003f2f050 */
[----:B--2---:R-:W-:Y:S01]  /*4aa0*/  HFMA2 R0, -RZ, RZ, 0, 5.9604644775390625e-08 ;  /* 0x00000001ff007431 */ /* 0x004fe200000001ff */
[----:B------:R-:W2:Y:S01]  /*4ab0*/  LDCU.64 UR8, c[0x0][0x358] ;  /* 0x00006b00ff0877ac */ /* 0x000ea20008000a00 */
[----:B------:R-:W-:Y:S03]  /*4ac0*/  IMAD.MOV.U32 R74, RZ, RZ, 0x1 ;  /* 0x00000001ff4a7424 */ /* 0x000fe600078e00ff */
[----:B------:R-:W-:Y:S05]  /*4ad0*/  PLOP3.LUT P1, PT, PT, PT, UP1, 0x80, 0x8 ;  /* 0x000000000008781c */ /* 0x000fea0003f2f018 */
[----:B------:R-:W3:Y:S01]  /*4ae0*/  @UP1 LDCU.64 UR4, c[0x0][0x888] ;  /* 0x00011100ff0417ac */ /* 0x000ee20008000a00 */
[----:B------:R-:W-:Y:S07]  /*4af0*/  @UP1 UIMAD UR6, UR36, UR38, URZ ;  /* 0x00000026240612a4 */ /* 0x000fee000f8e02ff */
[----:B------:R-:W-:Y:S01]  /*4b00*/  @!P1 PRMT R74, R0, 0x7610, R74 ;  /* 0x00007610004a9816 */ /* 0x000fe2000000004a */
[----:B---3--:R-:W-:Y:S06]  /*4b10*/  @UP1 UIMAD.WIDE UR4, UR6, 0x4, UR4 ;  /* 0x00000004060418a5 */ /* 0x008fec000f8e0204 */
[----:B-----5:R-:W-:Y:S01]  /*4b20*/  IMAD.U32 R40, RZ, RZ, UR4 ;  /* 0x00000004ff287e24 */ /* 0x020fe2000f8e00ff */
[----:B------:R-:W-:Y:S04]  /*4b30*/  MOV R41, UR5 ;  /* 0x0000000500297c02 */ /* 0x000fe80008000f00 */
[----:B------:R-:W3:Y:S01]  /*4b40*/  @!UP1 LDCU UR4, c[0x0][0x880] ;  /* 0x00011000ff0497ac */ /* 0x000ee20008000800 */
[----:B--2---:R4:W5:Y:S02]  /*4b50*/  @P1 LDG.E R40, desc[UR8][R40.64] ;  /* 0x0000000828281981 */ /* 0x004964000c1e1900 */
[----:B---34-:R-:W-:Y:S07]  /*4b60*/  @!P1 IMAD.U32 R40, RZ, RZ, UR4 ;  /* 0x00000004ff289e24 */ /* 0x018fee000f8e00ff */
.L_x_86:
[----:B-----5:R-:W-:Y:S01]  /*4b70*/  @!P0 ISETP.EQ.AND P2, PT, R40, RZ, PT ;  /* 0x000000ff2800820c */ /* 0x020fe20003f42270 */
[----:B------:R-:W-:Y:S01]  /*4b80*/  @!UPT UIADD3 URZ, UPT, UPT, URZ, URZ, URZ ;  /* 0x000000fffffff290 */ /* 0x000fe2000fffe0ff */
[----:B------:R-:W-:Y:S11]  /*4b90*/  @!P0 BRA `(.L_x_87) ;  /* 0x0000000000148947 */ /* 0x000ff60003800000 */
[----:B------:R-:W-:Y:S02]  /*4ba0*/  LOP3.LUT P0, RZ, R74, 0xff, RZ, 0xc0, !PT ;  /* 0x000000ff4aff7812 */ /* 0x000fe4000780c0ff */
[----:B------:R-:W-:Y:S04]  /*4bb0*/  PLOP3.LUT P2, PT, PT, PT, UP1, 0x80, 0x8 ;  /* 0x000000000008781c */ /* 0x000fe80003f4f018 */
[----:B------:R-:W-:Y:S07]  /*4bc0*/  PLOP3.LUT P2, PT, P2, PT, PT, 0x8, 0x80 ;  /* 0x000000000080781c */ /* 0x000fee000174e170 */
[----:B------:R-:W-:Y:S11]  /*4bd0*/  @P0 ISETP.EQ.AND P2, PT, R40, RZ, PT ;  /* 0x000000ff2800020c */ /* 0x000ff60003f42270 */
[----:B------:R-:W-:Y:S02]  /*4be0*/  @!UPT UIADD3 URZ, UPT, UPT, URZ, URZ, URZ ;  /* 0x000000fffffff290 */ /* 0x000fe4000fffe0ff */
.L_x_87:
[----:B------:R-:W3:Y:S01]  /*4bf0*/  SYNCS.PHASECHK.TRANS64.TRYWAIT P0, [UR21+0xc0], R4 ;  /* 0x0000c004ff0075a7 */ /* 0x000ee20008001115 */
[----:B------:R-:W-:Y:S04]  /*4c00*/  ELECT P1, URZ, PT ;  /* 0x0000000000ff782f */ /* 0x000fe80003820000 */
[----:B------:R-:W-:Y:S01]  /*4c10*/  PLOP3.LUT P1, PT, P2, P1, PT, 0xf2, 0x2f ;  /* 0x00000000002f781c */ /* 0x000fe20001723e72 */
[----:B------:R-:W-:Y:S01]  /*4c20*/  @!UPT UIADD3 URZ, UPT, UPT, URZ, URZ, URZ ;  /* 0x000000fffffff290 */ /* 0x000fe2000fffe0ff */
[----:B---3--:R-:W-:Y:S11]  /*4c30*/  @!P0 BRA `(.L_x_88) ;  /* 0x00000058001c8947 */ /* 0x008ff60003800000 */
.L_x_181:
[----:B--2---:R-:W-:Y:S01]  /*4c40*/  @!P1 IADD3 R2, P0, PT, R12, 0x580, RZ ;  /* 0x000005800c029810 */ /* 0x004fe20007f1e0ff */
[----:B------:R-:W-:Y:S01]  /*4c50*/  VOTEU.ALL UP0, P1 ;  /* 0x0000000000ff7886 */ /* 0x000fe20000800000 */
[----:B------:R-:W-:Y:S01]  /*4c60*/  UMOV UR6, 0x0 ;  /* 0x0000000000067882 */ /* 0x000fe20000000000 */
[----:B------:R-:W-:Y:S01]  /*4c70*/  UMOV UR7, 0x10000000 ;  /* 0x1000000000077882 */ /* 0x000fe20000000000 */
[----:B------:R-:W-:Y:S01]  /*4c80*/  @!P1 R2UR UR5, R2 ;  /* 0x00000000020592ca */ /* 0x000fe200000e0000 */
[----:B------:R-:W-:Y:S01]  /*4c90*/  @!P1 IMAD.X R0, RZ, RZ, R13, P0 ;  /* 0x000000ffff009224 */ /* 0x000fe200000e060d */
[----:B------:R-:W-:Y:S01]  /*4ca0*/  @!UP0 UIADD3 UR32, UPT, UPT, UR21, 0x200, URZ ;  /* 0x0000020015208890 */ /* 0x000fe2000fffe0ff */
[----:B------:R-:W-:Y:S03]  /*4cb0*/  VOTEU.ALL UP0, P1 ;  /* 0x0000000000ff7886 */ /* 0x000fe60000800000 */
[----:B------:R-:W-:Y:S01]  /*4cc0*/  @!P1 R2UR UR4, R0 ;  /* 0x00000000000492ca */ /* 0x000fe200000e0000 */
[----:B------:R-:W-:Y:S06]  /*4cd0*/  @!P1 IMAD.MOV.U32 R0, RZ, RZ, 0x1000 ;  /* 0x00001000ff009424 */ /* 0x000fec00078e00ff */
[----:B------:R-:W-:Y:S06]  /*4ce0*/  IMAD.U32 R6, RZ, RZ, UR5 ;  /* 0x00000005ff067e24 */ /* 0x000fec000f8e00ff */
[----:B------:R-:W-:Y:S01]  /*4cf0*/  IMAD.U32 R7, RZ, RZ, UR4 ;  /* 0x00000004ff077e24 */ /* 0x000fe2000f8e00ff */
[----:B------:R-:W-:Y:S04]  /*4d00*/  @!P1 R2UR UR4, R6 ;  /* 0x00000000060492ca */ /* 0x000fe800000e0000 */
[----:B------:R-:W-:Y:S11]  /*4d10*/  @!P1 R2UR UR5, R7 ;  /* 0x00000000070592ca */ /* 0x000ff600000e0000 */
[----:B------:R-:W-:Y:S02]  /*4d20*/  @!UPT UIADD3 URZ, UPT, UPT, URZ, URZ, URZ ;  /* 0x000000fffffff290 */ /* 0x000fe4000fffe0ff */
[----:B------:R2:W-:Y:S01]  /*4d30*/  @!UP0 UTMALDG.3D [UR32], [UR4], desc[UR6] ;  /* 0x00000620040085b4 */ /* 0x0005e20008011000 */
[----:B------:R3:W-:Y:S01]  /*4d40*/  @!P1 SYNCS.ARRIVE.TRANS64.RED.A0TR RZ, [UR21+0xa0], R0 ;  /* 0x0000a000ffff99a7 */ /* 0x0007e20008300415 */
[----:B--2---:R-:W-:Y:S09]  /*4d50*/  UPRMT UR4, UR45, 0x654, UR33 ;  /* 0x000006542d047896 */ /* 0x004ff20008000021 */
[----:B------:R-:W-:Y:S01]  /*4d60*/  SYNCS.ARRIVE.TRANS64.RED.A1T0 RZ, [UR4], RZ ;  /* 0x000000ffffff79a7 */ /* 0x000fe20008100404 */
[----:B------:R-:W2:Y:S02]  /*4d70*/  SYNCS.PHASECHK.TRANS64.TRYWAIT P0, [UR21+0xc8], R4 ;  /* 0x0000c804ff0075a7 */ /* 0x000ea40008001115 */
[----:B--23--:R-:W-:Y:S05]  /*4d80*/  @!P0 BRA `(.L_x_89) ;  /* 0x0000005400e08947 */ /* 0x00cfea0003800000 */
.L_x_183:
[----:B------:R-:W-:Y:S01]  /*4d90*/  @!P1 IADD3 R2, P0, PT, R12, 0x580, RZ ;  /* 0x000005800c029810 */ /* 0x000fe20007f1e0ff */
[----:B------:R-:W-:Y:S01]  /*4da0*/  VOTEU.ALL UP0, P1 ;  /* 0x0000000000ff7886 */ /* 0x000fe20000800000 */
[----:B------:R-:W-:Y:S01]  /*4db0*/  UMOV UR6, 0x0 ;  /* 0x0000000000067882 */ /* 0x000fe20000000000 */
[----:B------:R-:W-:Y:S01]  /*4dc0*/  UMOV UR7, 0x10000000 ;  /* 0x1000000000077882 */ /* 0x000fe20000000000 */
[----:B------:R-:W-:Y:S01]  /*4dd0*/  @!P1 R2UR UR5, R2 ;  /* 0x00000000020592ca */ /* 0x000fe200000e0000 */
[----:B--2---:R-:W-:Y:S01]  /*4de0*/  @!P1 IMAD.X R0, RZ, RZ, R13, P0 ;  /* 0x000000ffff009224 */ /* 0x004fe200000e060d */
[----:B------:R-:W-:Y:S02]  /*4df0*/  @!UP0 UIADD3 UR26, UPT, UPT, UR34, 0x40, URZ ;  /* 0x00000040221a8890 */ /* 0x000fe4000fffe0ff */
[----:B------:R-:W-:Y:S02]  /*4e00*/  @!UP0 UIADD3 UR24, UPT, UPT, UR21, 0x1200, URZ ;  /* 0x0000120015188890 */ /* 0x000fe4000fffe0ff */
[----:B------:R-:W-:Y:S01]  /*4e10*/  @!P1 R2UR UR4, R0 ;  /* 0x00000000000492ca */ /* 0x000fe200000e0000 */
[----:B------:R-:W-:Y:S01]  /*4e20*/  VOTEU.ALL UP0, P1 ;  /* 0x0000000000ff7886 */ /* 0x000fe20000800000 */
[----:B------:R-:W-:Y:S01]  /*4e30*/  UMOV UR27, UR35 ;  /* 0x00000023001b7c82 */ /* 0x000fe20008000000 */
[----:B------:R-:W-:Y:S01]  /*4e40*/  UMOV UR28, UR36 ;  /* 0x00000024001c7c82 */ /* 0x000fe20008000000 */
[----:B------:R-:W-:Y:S03]  /*4e50*/  @!P1 IMAD.MOV.U32 R0, RZ, RZ, 0x1000 ;  /* 0x00001000ff009424 */ /* 0x000fe600078e00ff */
        /* <DEDUP_REMOVED lines=11> */
.L_x_185:
[----:B------:R-:W-:Y:S01]  /*4f10*/  @!P1 IADD3 R2, P0, PT, R12, 0x580, RZ ;  /* 0x000005800c029810 */ /* 0x000fe20007f1e0ff */
[----:B------:R-:W-:Y:S01]  /*4f20*/  VOTEU.ALL UP0, P1 ;  /* 0x0000000000ff7886 */ /* 0x000fe20000800000 */
[----:B------:R-:W-:Y:S01]  /*4f30*/  UMOV UR6, 0x0 ;  /* 0x0000000000067882 */ /* 0x000fe20000000000 */
[----:B------:R-:W-:Y:S01]  /*4f40*/  UMOV UR7, 0x10000000 ;  /* 0x1000000000077882 */ /* 0x000fe20000000000 */
[----:B------:R-:W-:Y:S01]  /*4f50*/  @!P1 R2UR UR5, R2 ;  /* 0x00000000020592ca */ /* 0x000fe200000e0000 */
[----:B--2---:R-:W-:Y:S01]  /*4f60*/  @!P1 IMAD.X R0, RZ, RZ, R13, P0 ;  /* 0x000000ffff009224 */ /* 0x004fe200000e060d */
[----:B------:R-:W-:Y:S01]  /*4f70*/  @!UP0 UIADD3 UR18, UPT, UPT, UR34, 0x80, URZ ;  /* 0x0000008022128890 */ /* 0x000fe2000fffe0ff */
[----:B------:R-:W-:Y:S01]  /*4f80*/  VIADD R10, R10, 0x1 ;  /* 0x000000010a0a7836 */ /* 0x000fe20000000000 */
        /* <DEDUP_REMOVED lines=17> */
.L_x_187:
[----:B------:R-:W-:Y:S01]  /*50a0*/  @!P1 IADD3 R2, P0, PT, R12, 0x580, RZ ;  /* 0x000005800c029810 */ /* 0x000fe20007f1e0ff */
[----:B------:R-:W-:Y:S01]  /*50b0*/  VOTEU.ALL UP0, P1 ;  /* 0x0000000000ff7886 */ /* 0x000fe20000800000 */
[----:B------:R-:W-:Y:S01]  /*50c0*/  UMOV UR6, 0x0 ;  /* 0x0000000000067882 */ /* 0x000fe20000000000 */
[----:B------:R-:W-:Y:S01]  /*50d0*/  UMOV UR7, 0x10000000 ;  /* 0x1000000000077882 */ /* 0x000fe20000000000 */
[----:B------:R-:W-:Y:S01]  /*50e0*/  @!P1 R2UR UR5, R2 ;  /* 0x00000000020592ca */ /* 0x000fe200000e0000 */
[----:B--2---:R-:W-:Y:S01]  /*50f0*/  @!P1 IMAD.X R0, RZ, RZ, R13, P0 ;  /* 0x000000ffff009224 */ /* 0x004fe200000e060d */
[----:B------:R-:W-:Y:S01]  /*5100*/  @!UP0 UIADD3 UR10, UPT, UPT, UR34, 0xc0, URZ ;  /* 0x000000c0220a8890 */ /* 0x000fe2000fffe0ff */
[----:B------:R-:W-:Y:S01]  /*5110*/  R2UR UR18, R76 ;  /* 0x000000004c1272ca */ /* 0x000fe200000e0000 */
[----:B------:R-:W-:Y:S01]  /*5120*/  @!UP0 UIADD3 UR8, UPT, UPT, UR21, 0x3200, URZ ;  /* 0x0000320015088890 */ /* 0x000fe2000fffe0ff */
[----:B------:R-:W-:Y:S01]  /*5130*/  R2UR UR16, R77 ;  /* 0x000000004d1072ca */ /* 0x000fe200000e0000 */
[----:B------:R-:W-:Y:S01]  /*5140*/  @!UP0 UIADD3 UR9, UPT, UPT, UR21, 0xb8, URZ ;  /* 0x000000b815098890 */ /* 0x000fe2000fffe0ff */
[----:B------:R-:W-:Y:S01]  /*5150*/  @!P1 R2UR UR4, R0 ;  /* 0x00000000000492ca */ /* 0x000fe200000e0000 */
[----:B------:R-:W-:Y:S01]  /*5160*/  VOTEU.ALL UP0, P1 ;  /* 0x0000000000ff7886 */ /* 0x000fe20000800000 */
[----:B------:R-:W-:Y:S01]  /*5170*/  UMOV UR11, UR35 ;  /* 0x00000023000b7c82 */ /* 0x000fe20008000000 */
[----:B------:R-:W-:Y:S01]  /*5180*/  UMOV UR12, UR36 ;  /* 0x00000024000c7c82 */ /* 0x000fe20008000000 */
[C---:B------:R-:W-:Y:S01]  /*5190*/  ISETP.NE.AND P0, PT, R10.reuse, 0x2, PT ;  /* 0x000000020a00780c */ /* 0x040fe20003f05270 */
[----:B------:R-:W-:Y:S01]  /*51a0*/  UMOV UR36, UR29 ;  /* 0x0000001d00247c82 */ /* 0x000fe20008000000 */
[----:B------:R-:W-:Y:S01]  /*51b0*/  IMAD.U32 R4, RZ, RZ, UR5 ;  /* 0x00000005ff047e24 */ /* 0x000fe2000f8e00ff */
[----:B------:R-:W-:Y:S01]  /*51c0*/  LOP3.LUT R11, R11, 0x1, RZ, 0x3c, !PT ;  /* 0x000000010b0b7812 */ /* 0x000fe200078e3cff */
[----:B------:R-:W-:Y:S01]  /*51d0*/  UPLOP3.LUT UP4, UPT, UPT, UPT, UPT, 0x80, 0x8 ;  /* 0x000000000008789c */ /* 0x000fe20003f8f070 */
[----:B------:R-:W-:Y:S01]  /*51e0*/  SEL R0, RZ, 0x1, P0 ;  /* 0x00000001ff007807 */ /* 0x000fe20000000000 */
[----:B------:R-:W-:Y:S01]  /*51f0*/  UIADD3 UR31, UPT, UPT, UR13, UR18, URZ ;  /* 0x000000120d1f7290 */ /* 0x000fe2000fffe0ff */
[----:B------:R-:W-:Y:S01]  /*5200*/  SEL R10, R10, RZ, P0 ;  /* 0x000000ff0a0a7207 */ /* 0x000fe20000000000 */
[----:B------:R-:W-:Y:S01]  /*5210*/  UIADD3 UR30, UPT, UPT, UR14, UR16, URZ ;  /* 0x000000100e1e7290 */ /* 0x000fe2000fffe0ff */
[----:B------:R-:W-:Y:S01]  /*5220*/  IMAD.U32 R5, RZ, RZ, UR4 ;  /* 0x00000004ff057e24 */ /* 0x000fe2000f8e00ff */
[----:B------:R-:W-:Y:S02]  /*5230*/  @!P1 R2UR UR4, R4 ;  /* 0x00000000040492ca */ /* 0x000fe400000e0000 */
[----:B------:R-:W-:Y:S02]  /*5240*/  LOP3.LUT R9, R9, R0, RZ, 0x3c, !PT ;  /* 0x0000000009097212 */ /* 0x000fe400078e3cff */
[----:B------:R-:W-:Y:S11]  /*5250*/  @!P1 R2UR UR5, R5 ;  /* 0x00000000050592ca */ /* 0x000ff600000e0000 */
[----:B------:R-:W-:Y:S02]  /*5260*/  @!UPT UIADD3 URZ, UPT, UPT, URZ, URZ, URZ ;  /* 0x000000fffffff290 */ /* 0x000fe4000fffe0ff */
[----:B------:R2:W-:Y:S01]  /*5270*/  @!UP0 UTMALDG.3D [UR8], [UR4], desc[UR6] ;  /* 0x00000608040085b4 */ /* 0x0005e20008011000 */
[----:B------:R2:W-:Y:S01]  /*5280*/  @!P1 SYNCS.ARRIVE.TRANS64.RED.A0TR RZ, [UR21+0xb8], R3 ;  /* 0x0000b803ffff99a7 */ /* 0x0005e20008300415 */
[----:B------:R-:W-:Y:S01]  /*5290*/  SYNCS.ARRIVE.TRANS64.RED.A1T0 RZ, [UR43], RZ ;  /* 0x000000ffffff79a7 */ /* 0x000fe2000810042b */
[----:B------:R-:W-:Y:S05]  /*52a0*/  BRA.U UP2, `(.L_x_92) ;  /* 0xfffffff1024c7547 */ /* 0x000fea000b83ffff */
[----:B------:R-:W-:-:S04]  /*52b0*/  SHF.L.U32 R2, R11, 0x1f, RZ ;  /* 0x0000001f0b027819 */ /* 0x000fc800000006ff */
[----:B------:R-:W3:Y:S02]  /*52c0*/  SYNCS.PHASECHK.TRANS64.TRYWAIT P0, [UR21+0xc0], R2 ;  /* 0x0000c002ff0075a7 */ /* 0x000ee40008001115 */
[----:B---3--:R-:W-:Y:S05]  /*52d0*/  @!P0 BRA `(.L_x_93) ;  /* 0x0000005000d48947 */ /* 0x008fea0003800000 */
.L_x_189:
[----:B------:R-:W4:Y:S02]  /*52e0*/  SYNCS.PHASECHK.TRANS64.TRYWAIT P0, [UR21+0xc8], R2 ;  /* 0x0000c802ff0075a7 */ /* 0x000f240008001115 */
[----:B----4-:R-:W-:Y:S05]  /*52f0*/  @!P0 BRA `(.L_x_94) ;  /* 0x0000005000e48947 */ /* 0x010fea0003800000 */
.L_x_191:
[----:B------:R-:W4:Y:S02]  /*5300*/  SYNCS.PHASECHK.TRANS64.TRYWAIT P0, [UR21+0xd0], R2 ;  /* 0x0000d002ff0075a7 */ /* 0x000f240008001115 */
[----:B----4-:R-:W-:Y:S05]  /*5310*/  @!P0 BRA `(.L_x_95) ;  /* 0x0000005000f48947 */ /* 0x010fea0003800000 */
.L_x_193:
[----:B---3--:R-:W-:-:S07]  /*5320*/  MOV R0, UR21 ;  /* 0x0000001500007c02 */ /* 0x008fce0008000f00 */
.L_x_96:
[----:B---3--:R-:W-:-:S04]  /*5330*/  SHF.L.U32 R2, R11, 0x1f, RZ ;  /* 0x0000001f0b027819 */ /* 0x008fc800000006ff */
[----:B------:R3:W4:Y:S03]  /*5340*/  SYNCS.PHASECHK.TRANS64.TRYWAIT P0, [R0+URZ+0xd8], R2 ;  /* 0x0000d802000075a7 */ /* 0x00072600080011ff */
[----:B----4-:R-:W-:Y:S05]  /*5350*/  @!P0 NANOSLEEP.SYNCS 0x989680 ;  /* 0x009896800000895d */ /* 0x010fea0003900000 */
[----:B------:R-:W4:Y:S02]  /*5360*/  @!P0 SYNCS.PHASECHK.TRANS64 P0, [R0+URZ+0xd8], R2 ;  /* 0x0000d802000085a7 */ /* 0x000f2400080010ff */
[----:B-12-4-:R-:W-:Y:S05]  /*5370*/  @P0 EXIT ;  /* 0x000000000000094d */ /* 0x016fea0003800000 */
[----:B------:R-:W-:Y:S05]  /*5380*/  BRA `(.L_x_96) ;  /* 0xfffffffc00e87947 */ /* 0x000fea000383ffff */
.L_x_81:
[----:B------:R-:W-:-:S06]  /*5390*/  UISETP.GE.AND UP0, UPT, UR18, 0x4, UPT ;  /* 0x000000041200788c */ /* 0x000fcc000bf06270 */
[----:B------:R-:W-:-:S13]  /*53a0*/  PLOP3.LUT P0, PT, PT, PT, UP0, 0x80, 0x8 ;  /* 0x000000000008781c */ /* 0x000fda0003f0f008 */
[----:B-1----:R-:W-:Y:S05]  /*53b0*/  @!P0 EXIT ;  /* 0x000000000000894d */ /* 0x002fea0003800000 */
[----:B------:R-:W-:Y:S01]  /*53c0*/  BAR.SYNC.DEFER_BLOCKING 0x6, 0xa0 ;  /* 0x0182800000007b1d */ /* 0x000fe20000010000 */
[C---:B------:R-:W-:Y:S01]  /*53d0*/  IMAD.SHL.U32 R7, R85.reuse, 0x40, RZ ;  /* 0x0000004055077824 */ /* 0x040fe200078e00ff */
[C---:B------:R-:W-:Y:S01]  /*53e0*/  LOP3.LUT R87, R85.reuse, 0x60, RZ, 0xc0, !PT ;  /* 0x0000006055577812 */ /* 0x040fe200078ec0ff */
[C---:B------:R-:W-:Y:S02]  /*53f0*/  IMAD.SHL.U32 R4, R85.reuse, 0x20, RZ ;  /* 0x0000002055047824 */ /* 0x040fe400078e00ff */
[----:B------:R-:W-:Y:S02]  /*5400*/  HFMA2 R36, -RZ, RZ, 0, 0 ;  /* 0x00000000ff247431 */ /* 0x000fe400000001ff */
[----:B------:R-:W-:Y:S01]  /*5410*/  IMAD.SHL.U32 R5, R85, 0x8, RZ ;  /* 0x0000000855057824 */ /* 0x000fe200078e00ff */
[----:B------:R-:W-:Y:S01]  /*5420*/  UMOV UR44, 0x400 ;  /* 0x00000400002c7882 */ /* 0x000fe20000000000 */
[----:B------:R-:W1:Y:S01]  /*5430*/  LDC.64 R72, c[0x0][0x8b0] ;  /* 0x00022c00ff487b82 */ /* 0x000e620000000a00 */
[----:B------:R-:W-:Y:S01]  /*5440*/  ULEA UR44, UR45, UR44, 0x18 ;  /* 0x0000002c2d2c7291 */ /* 0x000fe2000f8ec0ff */
[----:B------:R-:W-:Y:S01]  /*5450*/  LOP3.LUT R6, R7, 0x180, RZ, 0xc0, !PT ;  /* 0x0000018007067812 */ /* 0x000fe200078ec0ff */
[C---:B------:R-:W-:Y:S01]  /*5460*/  IMAD.U32 R37, R85.reuse, 0x10000, RZ ;  /* 0x0001000055257824 */ /* 0x040fe200078e00ff */
[----:B------:R-:W-:Y:S01]  /*5470*/  LOP3.LUT R4, R4, 0xc00, RZ, 0xc0, !PT ;  /* 0x00000c0004047812 */ /* 0x000fe200078ec0ff */
[----:B------:R-:W-:Y:S01]  /*5480*/  UIADD3 UR4, UPT, UPT, UR44, 0x4200, URZ ;  /* 0x000042002c047890 */ /* 0x000fe2000fffe0ff */
[----:B------:R-:W-:Y:S01]  /*5490*/  LOP3.LUT R5, R6, 0x30, R5, 0xf8, !PT ;  /* 0x0000003006057812 */ /* 0x000fe200078ef805 */
[----:B------:R-:W-:Y:S01]  /*54a0*/  IMAD.SHL.U32 R6, R85, 0x2, RZ ;  /* 0x0000000255067824 */ /* 0x000fe200078e00ff */
[----:B------:R-:W2:Y:S01]  /*54b0*/  LDC.64 R70, c[0x0][0x8a8] ;  /* 0x00022a00ff467b82 */ /* 0x000ea20000000a00 */
[----:B------:R-:W-:Y:S01]  /*54c0*/  LOP3.LUT R4, R4, 0x40, R7, 0xf8, !PT ;  /* 0x0000004004047812 */ /* 0x000fe200078ef807 */
[----:B------:R-:W-:Y:S01]  /*54d0*/  UIADD3 UR5, UPT, UPT, UR44, 0x200, URZ ;  /* 0x000002002c057890 */ /* 0x000fe2000fffe0ff */
[----:B------:R-:W-:Y:S01]  /*54e0*/  LOP3.LUT R37, R37, 0x600000, RZ, 0xc0, !PT ;  /* 0x0060000025257812 */ /* 0x000fe200078ec0ff */
[----:B------:R-:W-:Y:S01]  /*54f0*/  IMAD.MOV.U32 R84, RZ, RZ, RZ ;  /* 0x000000ffff547224 */ /* 0x000fe200078e00ff */
[----:B------:R-:W-:Y:S01]  /*5500*/  LOP3.LUT R85, R85, 0x2, RZ, 0xc0, !PT ;  /* 0x0000000255557812 */ /* 0x000fe200078ec0ff */
[----:B------:R-:W-:Y:S01]  /*5510*/  IMAD.MOV.U32 R79, RZ, RZ, RZ ;  /* 0x000000ffff4f7224 */ /* 0x000fe200078e00ff */
[----:B------:R-:W-:-:S02]  /*5520*/  LOP3.LUT R5, R5, 0x20, R6, 0x78, !PT ;  /* 0x0000002005057812 */ /* 0x000fc400078e7806 */
[----:B------:R-:W-:Y:S01]  /*5530*/  CS2R R82, SRZ ;  /* 0x0000000000527805 */ /* 0x000fe2000001ff00 */
[----:B------:R-:W3:Y:S01]  /*5540*/  LDS R0, [UR44+0x1a0] ;  /* 0x0001a02cff007984 */ /* 0x000ee20008000800 */
[----:B------:R-:W-:Y:S01]  /*5550*/  LOP3.LUT R4, R4, 0x200, R7, 0xf8, !PT ;  /* 0x0000020004047812 */ /* 0x000fe200078ef807 */
[----:B------:R-:W-:Y:S01]  /*5560*/  IMAD.U32 R88, RZ, RZ, UR5 ;  /* 0x00000005ff587e24 */ /* 0x000fe2000f8e00ff */
[----:B------:R-:W-:Y:S01]  /*5570*/  MOV R81, RZ ;  /* 0x000000ff00517202 */ /* 0x000fe20000000f00 */
[----:B------:R-:W-:Y:S01]  /*5580*/  IMAD.MOV R80, RZ, RZ, -R85 ;  /* 0x000000ffff507224 */ /* 0x000fe200078e0a55 */
[----:B------:R-:W-:Y:S01]  /*5590*/  LOP3.LUT R69, R4, R5, RZ, 0xfc, !PT ;  /* 0x0000000504457212 */ /* 0x000fe200078efcff */
[----:B------:R-:W-:Y:S01]  /*55a0*/  IMAD.U32 R86, RZ, RZ, UR4 ;  /* 0x00000004ff567e24 */ /* 0x000fe2000f8e00ff */
[----:B------:R-:W4:Y:S01]  /*55b0*/  LDCU UR58, c[0x0][0x370] ;  /* 0x00006e00ff3a77ac */ /* 0x000f220008000800 */
[----:B------:R-:W1:Y:S01]  /*55c0*/  LDCU.64 UR62, c[0x0][0x348] ;  /* 0x00006900ff3e77ac */ /* 0x000e620008000a00 */
[----:B------:R-:W1:Y:S01]  /*55d0*/  LDCU UR43, c[0x0][0xb0c] ;  /* 0x00016180ff2b77ac */ /* 0x000e620008000800 */
[----:B------:R-:W1:Y:S01]  /*55e0*/  LDCU UR39, c[0x0][0xb30] ;  /* 0x00016600ff2777ac */ /* 0x000e620008000800 */
[----:B------:R-:W1:Y:S01]  /*55f0*/  LDCU.64 UR56, c[0x0][0x888] ;  /* 0x00011100ff3877ac */ /* 0x000e620008000a00 */
[----:B------:R-:W1:Y:S01]  /*5600*/  LDCU.64 UR40, c[0x0][0xb28] ;  /* 0x00016500ff2877ac */ /* 0x000e620008000a00 */
[----:B------:R-:W1:Y:S01]  /*5610*/  LDCU.64 UR60, c[0x0][0x890] ;  /* 0x00011200ff3c77ac */ /* 0x000e620008000a00 */
[----:B------:R-:W1:Y:S01]  /*5620*/  LDCU.128 UR52, c[0x0][0xb10] ;  /* 0x00016200ff3477ac */ /* 0x000e620008000c00 */
[----:B------:R-:W1:Y:S02]  /*5630*/  LDCU UR47, c[0x0][0x374] ;  /* 0x00006e80ff2f77ac */ /* 0x000e640008000800 */
[----:B-1234-:R-:W-:-:S07]  /*5640*/  IMAD.IADD R37, R0, 0x1, R37 ;  /* 0x0000000100257824 */ /* 0x01efce00078e0225 */
.L_x_138:
[----:B------:R-:W-:Y:S02]  /*5650*/  LEA R3, R79, UR44, 0x3 ;  /* 0x0000002c4f037c11 */ /* 0x000fe4000f8e18ff */
[----:B------:R-:W-:Y:S02]  /*5660*/  SHF.L.U32 R0, R83, 0x1f, RZ ;  /* 0x0000001f53007819 */ /* 0x000fe400000006ff */
[----:B-1----:R-:W-:Y:S02]  /*5670*/  LEA R4, R79, UR44, 0x4 ;  /* 0x0000002c4f047c11 */ /* 0x002fe4000f8e20ff */
[----:B------:R-:W1:Y:S02]  /*5680*/  SYNCS.PHASECHK.TRANS64.TRYWAIT P0, [R3+URZ+0xf0], R0 ;  /* 0x0000f000030075a7 */ /* 0x000e6400080011ff */
[----:B-1----:R-:W-:Y:S05]  /*5690*/  @!P0 BRA `(.L_x_97) ;  /* 0x00000050002c8947 */ /* 0x002fea0003800000 */
.L_x_194:
        /* <DEDUP_REMOVED lines=8> */
[----:B--2---:R-:W-:Y:S11]  /*5720*/  LOP3.LUT P0, RZ, R6, 0x1, RZ, 0xc0, !PT ;  /* 0x0000000106ff7812 */ /* 0x004ff6000780c0ff */
[----:B------:R-:W-:Y:S02]  /*5730*/  @!UPT UIADD3 URZ, UPT, UPT, URZ, URZ, URZ ;  /* 0x000000fffffff290 */ /* 0x000fe4000fffe0ff */
[----:B---3--:R-:W-:Y:S01]  /*5740*/  VOTEU.ANY UP1, P0 ;  /* 0x0000000000ff7886 */ /* 0x008fe20000020100 */
[----:B------:R-:W-:Y:S01]  /*5750*/  PLOP3.LUT P0, PT, PT, PT, UP1, 0x80, 0x8 ;  /* 0x000000000008781c */ /* 0x000fe20003f0f018 */
[----:B------:R-:W-:Y:S11]  /*5760*/  UP2UR UR46, UPR, URZ, 0x2 ;  /* 0x00000002ff2e7883 */ /* 0x000ff60008000000 */
[----:B------:R-:W-:Y:S01]  /*5770*/  @!UPT UIADD3 URZ, UPT, UPT, URZ, URZ, URZ ;  /* 0x000000fffffff290 */ /* 0x000fe2000fffe0ff */
[----:B-1----:R-:W-:Y:S02]  /*5780*/  @P0 SHF.R.U32.HI R0, RZ, 0x10, R5 ;  /* 0x00000010ff000819 */ /* 0x002fe40000011605 */
        /* <DEDUP_REMOVED lines=12> */
[----:B------:R-:W2:Y:S01]  /*5850*/  LDCU UR12, c[0x0][0xb20] ;  /* 0x00016400ff0c77ac */ /* 0x000ea20008000800 */
[----:B------:R-:W-:Y:S02]  /*5860*/  UIMAD.WIDE.U32 UR4, UR47, UR55, URZ ;  /* 0x000000372f0472a5 */ /* 0x000fe4000f8e00ff */
[----:B------:R-:W-:Y:S02]  /*5870*/  UIMAD.WIDE.U32 UR6, UR58, UR52, URZ ;  /* 0x000000343a0672a5 */ /* 0x000fe4000f8e00ff */
[----:B------:R-:W-:Y:S02]  /*5880*/  UISETP.NE.AND UP0, UPT, UR54, 0x1, UPT ;  /* 0x000000013600788c */ /* 0x000fe4000bf05270 */
[----:B------:R-:W-:Y:S02]  /*5890*/  UIMAD.WIDE.U32 UR8, UR37, UR55, URZ ;  /* 0x00000037250872a5 */ /* 0x000fe4000f8e00ff */
[----:B------:R-:W-:Y:S02]  /*58a0*/  UIMAD.WIDE.U32 UR10, UR38, UR52, URZ ;  /* 0x00000034260a72a5 */ /* 0x000fe4000f8e00ff */
[----:B------:R-:W-:Y:S02]  /*58b0*/  UISETP.NE.AND UP1, UPT, UR43, 0x1, UPT ;  /* 0x000000012b00788c */ /* 0x000fe4000bf25270 */
[----:B------:R-:W-:Y:S01]  /*58c0*/  UISETP.NE.AND UP2, UPT, UR42, 0x1, UPT ;  /* 0x000000012a00788c */ /* 0x000fe2000bf45270 */
[----:B------:R-:W-:Y:S02]  /*58d0*/  UMOV UR4, UR5 ;  /* 0x0000000500047c82 */ /* 0x000fe40008000000 */
[----:B--2---:R-:W-:Y:S03]  /*58e0*/  USHF.R.U32.HI UR5, URZ, UR12, UR4 ;  /* 0x0000000cff057299 */ /* 0x004fe60008011604 */
[----:B------:R-:W-:Y:S02]  /*58f0*/  UMOV UR4, UR7 ;  /* 0x0000000700047c82 */ /* 0x000fe40008000000 */
[----:B------:R-:W-:Y:S02]  /*5900*/  USHF.R.U32.HI UR7, URZ, UR53, UR4 ;  /* 0x00000035ff077299 */ /* 0x000fe40008011604 */
[----:B------:R-:W-:Y:S02]  /*5910*/  USEL UR4, UR47, UR5, !UP0 ;  /* 0x000000052f047287 */ /* 0x000fe4000c000000 */
[----:B------:R-:W-:Y:S01]  /*5920*/  USEL UR7, UR58, UR7, !UP1 ;  /* 0x000000073a077287 */ /* 0x000fe2000c800000 */
[----:B------:R-:W-:Y:S01]  /*5930*/  UMOV UR5, UR9 ;  /* 0x0000000900057c82 */ /* 0x000fe20008000000 */
[----:B------:R-:W-:Y:S02]  /*5940*/  UIMAD.WIDE.U32 UR8, UR4, UR40, URZ ;  /* 0x00000028040872a5 */ /* 0x000fe4000f8e00ff */
[----:B------:R-:W-:Y:S03]  /*5950*/  USHF.R.U32.HI UR6, URZ, UR12, UR5 ;  /* 0x0000000cff067299 */ /* 0x000fe60008011605 */
[----:B------:R-:W-:Y:S01]  /*5960*/  UMOV UR5, UR11 ;  /* 0x0000000b00057c82 */ /* 0x000fe20008000000 */
[----:B------:R-:W-:Y:S02]  /*5970*/  UIMAD.WIDE.U32 UR10, UR7, UR40, URZ ;  /* 0x00000028070a72a5 */ /* 0x000fe4000f8e00ff */
[----:B------:R-:W-:Y:S02]  /*5980*/  USHF.R.U32.HI UR12, URZ, UR53, UR5 ;  /* 0x00000035ff0c7299 */ /* 0x000fe40008011605 */
[----:B------:R-:W-:Y:S01]  /*5990*/  USEL UR6, UR37, UR6, !UP0 ;  /* 0x0000000625067287 */ /* 0x000fe2000c000000 */
[----:B------:R-:W-:Y:S02]  /*59a0*/  UMOV UR5, UR9 ;  /* 0x0000000900057c82 */ /* 0x000fe40008000000 */
[----:B------:R-:W-:Y:S01]  /*59b0*/  UMOV UR10, UR11 ;  /* 0x0000000b000a7c82 */ /* 0x000fe20008000000 */
[----:B------:R-:W-:Y:S02]  /*59c0*/  @UP2 USHF.R.U32.HI UR4, URZ, UR41, UR5 ;  /* 0x00000029ff042299 */ /* 0x000fe40008011605 */
[----:B------:R-:W-:Y:S02]  /*59d0*/  @UP2 USHF.R.U32.HI UR7, URZ, UR41, UR10 ;  /* 0x00000029ff072299 */ /* 0x000fe4000801160a */
[----:B------:R-:W-:Y:S02]  /*59e0*/  UIMAD UR4, UR42, UR4, URZ ;  /* 0x000000042a0472a4 */ /* 0x000fe4000f8e02ff */
[----:B------:R-:W-:Y:S02]  /*59f0*/  UIMAD.WIDE.U32 UR10, UR6, UR40, URZ ;  /* 0x00000028060a72a5 */ /* 0x000fe4000f8e00ff */
[----:B------:R-:W-:Y:S02]  /*5a00*/  USEL UR5, UR38, UR12, !UP1 ;  /* 0x0000000c26057287 */ /* 0x000fe4000c800000 */
[----:B------:R-:W-:Y:S02]  /*5a10*/  UIMAD UR8, UR42, UR7, URZ ;  /* 0x000000072a0872a4 */ /* 0x000fe4000f8e02ff */
[----:B------:R-:W-:Y:S03]  /*5a20*/  UISETP.GE.AND UP0, UPT, UR6, UR4, UPT ;  /* 0x000000040600728c */ /* 0x000fe6000bf06270 */
[----:B------:R-:W-:Y:S01]  /*5a30*/  UMOV UR4, UR11 ;  /* 0x0000000b00047c82 */ /* 0x000fe20008000000 */
[----:B------:R-:W-:Y:S02]  /*5a40*/  UISETP.GE.OR UP0, UPT, UR5, UR8, UP0 ;  /* 0x000000080500728c */ /* 0x000fe40008706670 */
[----:B------:R-:W-:Y:S02]  /*5a50*/  USHF.R.U32.HI UR4, URZ, UR41, UR4 ;  /* 0x00000029ff047299 */ /* 0x000fe40008011604 */
[----:B------:R-:W-:Y:S02]  /*5a60*/  UIMAD.WIDE.U32 UR8, UR5, UR40, URZ ;  /* 0x00000028050872a5 */ /* 0x000fe4000f8e00ff */
[----:B------:R-:W-:Y:S02]  /*5a70*/  USEL UR11, UR6, UR4, !UP2 ;  /* 0x00000004060b7287 */ /* 0x000fe4000d000000 */
[----:B------:R-:W-:Y:S02]  /*5a80*/  UIADD3 UR8, UPT, UPT, -UR5, URZ, URZ ;  /* 0x000000ff05087290 */ /* 0x000fe4000fffe1ff */
[----:B------:R-:W-:Y:S01]  /*5a90*/  UIADD3 UR10, UPT, UPT, -UR11, URZ, URZ ;  /* 0x000000ff0b0a7290 */ /* 0x000fe2000fffe1ff */
[----:B------:R-:W-:Y:S01]  /*5aa0*/  @!UP0 UMOV UR4, UR9 ;  /* 0x0000000900048c82 */ /* 0x000fe20008000000 */
[----:B------:R-:W-:Y:S02]  /*5ab0*/  UIADD3 UR9, UPT, UPT, -UR6, URZ, URZ ;  /* 0x000000ff06097290 */ /* 0x000fe4000fffe1ff */
[----:B------:R-:W-:Y:S02]  /*5ac0*/  @!UP0 USHF.R.U32.HI UR4, URZ, UR41, UR4 ;  /* 0x00000029ff048299 */ /* 0x000fe40008011604 */
[----:B------:R-:W-:Y:S02]  /*5ad0*/  UIMAD UR10, UR42, UR10, UR6 ;  /* 0x0000000a2a0a72a4 */ /* 0x000fe4000f8e0206 */
[----:B------:R-:W-:Y:S04]  /*5ae0*/  @!UP0 USEL UR4, UR5, UR4, !UP2 ;  /* 0x0000000405048287 */ /* 0x000fe8000d000000 */
[----:B------:R-:W-:Y:S02]  /*5af0*/  @!UP0 UIMAD UR10, UR7, UR10, UR4 ;  /* 0x0000000a070a82a4 */ /* 0x000fe4000f8e0204 */
[----:B------:R-:W-:Y:S02]  /*5b00*/  @!UP0 UIADD3 UR11, UPT, UPT, UR11, -UR4, URZ ;  /* 0x800000040b0b8290 */ /* 0x000fe4000fffe0ff */
[----:B------:R-:W-:Y:S02]  /*5b10*/  UIMAD UR7, UR43, UR8, UR38 ;  /* 0x000000082b0772a4 */ /* 0x000fe4000f8e0226 */
[----:B------:R-:W-:Y:S02]  /*5b20*/  @!UP0 UIMAD UR6, UR11, UR42, UR5 ;  /* 0x0000002a0b0682a4 */ /* 0x000fe4000f8e0205 */
[----:B------:R-:W-:Y:S01]  /*5b30*/  UIMAD UR4, UR54, UR9, UR37 ;  /* 0x00000009360472a4 */ /* 0x000fe2000f8e0225 */
[----:B------:R-:W-:Y:S02]  /*5b40*/  @!UP0 UMOV UR5, UR10 ;  /* 0x0000000a00058c82 */ /* 0x000fe40008000000 */
[----:B------:R-:W-:Y:S02]  /*5b50*/  UIMAD UR38, UR5, UR43, UR7 ;  /* 0x0000002b052672a4 */ /* 0x000fe4000f8e0207 */
[----:B------:R-:W-:Y:S11]  /*5b60*/  UIMAD UR37, UR6, UR54, UR4 ;  /* 0x00000036062572a4 */ /* 0x000ff6000f8e0204 */
[----:B------:R-:W-:Y:S01]  /*5b70*/  @!UPT UIADD3 URZ, UPT, UPT, URZ, URZ, URZ ;  /* 0x000000fffffff290 */ /* 0x000fe2000fffe0ff */
.L_x_98:
[----:B------:R-:W-:Y:S01]  /*5b80*/  UISETP.NE.AND UP0, UPT, UR39, 0x1, UPT ;  /* 0x000000012700788c */ /* 0x000fe2000bf05270 */
[----:B------:R-:W-:Y:S01]  /*5b90*/  R2UR UR11, R88 ;  /* 0x00000000580b72ca */ /* 0x000fe200000e0000 */
[----:B------:R-:W-:Y:S01]  /*5ba0*/  USHF.L.U32 UR50, UR30, 0x6, URZ ;  /* 0x000000061e327899 */ /* 0x000fe200080006ff */
[----:B------:R-:W-:Y:S01]  /*5bb0*/  IADD3 R79, PT, PT, R79, 0x1, RZ ;  /* 0x000000014f4f7810 */ /* 0x000fe20007ffe0ff */
[----:B------:R-:W-:Y:S07]  /*5bc0*/  USHF.L.U32 UR49, UR31, 0x8, URZ ;  /* 0x000000081f317899 */ /* 0x000fee00080006ff */
[----:B------:R-:W2:Y:S01]  /*5bd0*/  @!UP0 LDCU.128 UR12, c[0x0][0xb10] ;  /* 0x00016200ff0c87ac */ /* 0x000ea20008000c00 */
[----:B------:R-:W3:Y:S01]  /*5be0*/  @!UP0 LDCU UR5, c[0x0][0xb0c] ;  /* 0x00016180ff0587ac */ /* 0x000ee20008000800 */
[----:B------:R-:W4:Y:S01]  /*5bf0*/  @!UP0 LDCU UR10, c[0x0][0xb20] ;  /* 0x00016400ff0a87ac */ /* 0x000f220008000800 */
[----:B--2---:R-:W-:Y:S02]  /*5c00*/  UIMAD.WIDE.U32 UR8, UR38, UR12, URZ ;  /* 0x0000000c260872a5 */ /* 0x004fe4000f8e00ff */
[----:B------:R-:W-:Y:S02]  /*5c10*/  UIMAD.WIDE.U32 UR6, UR37, UR15, URZ ;  /* 0x0000000f250672a5 */ /* 0x000fe4000f8e00ff */
[----:B------:R-:W-:Y:S03]  /*5c20*/  @!UP0 UISETP.NE.AND UP1, UPT, UR14, 0x1, UPT ;  /* 0x000000010e00888c */ /* 0x000fe6000bf25270 */
[----:B------:R-:W-:Y:S01]  /*5c30*/  @!UP0 UMOV UR4, UR9 ;  /* 0x0000000900048c82 */ /* 0x000fe20008000000 */
[----:B---3--:R-:W-:Y:S02]  /*5c40*/  @!UP0 UISETP.NE.AND UP2, UPT, UR5, 0x1, UPT ;  /* 0x000000010500888c */ /* 0x008fe4000bf45270 */
[----:B------:R-:W-:Y:S01]  /*5c50*/  @!UP0 USHF.R.U32.HI UR4, URZ, UR13, UR4 ;  /* 0x0000000dff048299 */ /* 0x000fe20008011604 */
[----:B------:R-:W-:Y:S02]  /*5c60*/  @!UP0 UMOV UR6, UR7 ;  /* 0x0000000700068c82 */ /* 0x000fe40008000000 */
[----:B----4-:R-:W-:Y:S02]  /*5c70*/  @!UP0 USHF.R.U32.HI UR6, URZ, UR10, UR6 ;  /* 0x0000000aff068299 */ /* 0x010fe40008011606 */
[----:B------:R-:W-:Y:S02]  /*5c80*/  @!UP0 USEL UR7, UR38, UR4, !UP2 ;  /* 0x0000000426078287 */ /* 0x000fe4000d000000 */
[----:B------:R-:W-:Y:S04]  /*5c90*/  @!UP0 USEL UR6, UR37, UR6, !UP1 ;  /* 0x0000000625068287 */ /* 0x000fe8000c800000 */
[----:B------:R-:W-:Y:S02]  /*5ca0*/  @!UP0 UIADD3 UR4, UPT, UPT, -UR7, UR6, URZ ;  /* 0x0000000607048290 */ /* 0x000fe4000fffe1ff */
[----:B------:R-:W-:Y:S02]  /*5cb0*/  @!UP0 UIADD3 UR6, UPT, UPT, UR7, -UR6, URZ ;  /* 0x8000000607068290 */ /* 0x000fe4000fffe0ff */
[----:B------:R-:W-:Y:S02]  /*5cc0*/  @!UP0 UIMAD UR38, UR4, UR5, UR38 ;  /* 0x00000005042682a4 */ /* 0x000fe4000f8e0226 */
[----:B------:R-:W-:Y:S02]  /*5cd0*/  @!UP0 UIMAD UR37, UR6, UR14, UR37 ;  /* 0x0000000e062582a4 */ /* 0x000fe4000f8e0225 */
[----:B------:R-:W-:Y:S09]  /*5ce0*/  ULOP3.LUT UP0, URZ, UR11, 0x1b0, URZ, 0xc0, !UPT ;  /* 0x000001b00bff7892 */ /* 0x000ff2000f80c0ff */
[----:B------:R-:W-:Y:S05]  /*5cf0*/  BRA.U !UP0, `(.L_x_99) ;  /* 0x0000000108407547 */ /* 0x000fea000b800000 */
[----:B------:R-:W2:Y:S01]  /*5d00*/  LDCU.64 UR8, c[0x4][0x88] ;  /* 0x01001100ff0877ac */ /* 0x000ea20008000a00 */
[----:B------:R-:W-:Y:S01]  /*5d10*/  MOV R3, 0x0 ;  /* 0x0000000000037802 */ /* 0x000fe20000000f00 */
[----:B------:R-:W-:Y:S02]  /*5d20*/  HFMA2 R12, -RZ, RZ, 0, 5.9604644775390625e-08 ;  /* 0x00000001ff0c7431 */ /* 0x000fe400000001ff */
[----:B------:R-:W-:Y:S02]  /*5d30*/  IMAD.MOV.U32 R8, RZ, RZ, 0x70 ;  /* 0x00000070ff087424 */ /* 0x000fe400078e00ff */
[----:B------:R-:W-:Y:S01]  /*5d40*/  IMAD.MOV.U32 R13, RZ, RZ, RZ ;  /* 0x000000ffff0d7224 */ /* 0x000fe200078e00ff */
[----:B------:R-:W3:Y:S01]  /*5d50*/  LDCU.64 UR6, c[0x4][0x90] ;  /* 0x01001200ff0677ac */ /* 0x000ee20008000a00 */
[----:B------:R-:W4:Y:S01]  /*5d60*/  LDC.64 R2, c[0x4][R3] ;  /* 0x0100000003027b82 */ /* 0x000f220000000a00 */
[----:B------:R-:W1:Y:S01]  /*5d70*/  LDCU.64 UR4, c[0x4][0x8] ;  /* 0x01000100ff0477ac */ /* 0x000e620008000a00 */
[----:B--2---:R-:W-:Y:S01]  /*5d80*/  MOV R5, UR9 ;  /* 0x0000000900057c02 */ /* 0x004fe20008000f00 */
[----:B------:R-:W-:Y:S01]  /*5d90*/  IMAD.U32 R4, RZ, RZ, UR8 ;  /* 0x00000008ff047e24 */ /* 0x000fe2000f8e00ff */
[----:B---3--:R-:W-:Y:S01]  /*5da0*/  MOV R7, UR7 ;  /* 0x0000000700077c02 */ /* 0x008fe20008000f00 */
[----:B------:R-:W-:Y:S01]  /*5db0*/  IMAD.U32 R6, RZ, RZ, UR6 ;  /* 0x00000006ff067e24 */ /* 0x000fe2000f8e00ff */
[----:B-1----:R-:W-:Y:S01]  /*5dc0*/  MOV R11, UR5 ;  /* 0x00000005000b7c02 */ /* 0x002fe20008000f00 */
[----:B------:R-:W-:Y:S02]  /*5dd0*/  IMAD.U32 R10, RZ, RZ, UR4 ;  /* 0x00000004ff0a7e24 */ /* 0x000fe4000f8e00ff */
[----:B------:R-:W-:Y:S07]  /*5de0*/  LEPC R20, `(.L_x_99) ;  /* 0x000000001014794e */ /* 0x000fee0000000000 */
[----:B----45:R-:W-:Y:S05]  /*5df0*/  CALL.ABS.NOINC R2 ;  /* 0x0000000002007343 */ /* 0x030fea0003c00000 */
.L_x_99:
[----:B------:R-:W-:Y:S01]  /*5e00*/  LOP3.LUT P0, RZ, R86, 0x1b0, RZ, 0xc0, !PT ;  /* 0x000001b056ff7812 */ /* 0x000fe2000780c0ff */
[----:B------:R-:W-:Y:S11]  /*5e10*/  BSSY.RECONVERGENT B6, `(.L_x_100) ;  /* 0x0000013000067945 */ /* 0x000ff60003800200 */
[----:B------:R-:W-:Y:S01]  /*5e20*/  @!UPT UIADD3 URZ, UPT, UPT, URZ, URZ, URZ ;  /* 0x000000fffffff290 */ /* 0x000fe2000fffe0ff */
[----:B------:R-:W-:Y:S05]  /*5e30*/  @!P0 BRA `(.L_x_101) ;  /* 0x0000000000408947 */ /* 0x000fea0003800000 */
        /* <DEDUP_REMOVED lines=16> */
.L_x_101:
[----:B------:R-:W-:Y:S05]  /*5f40*/  BSYNC.RECONVERGENT B6 ;  /* 0x0000000000067941 */ /* 0x000fea0003800200 */
.L_x_100:
[----:B------:R-:W-:Y:S01]  /*5f50*/  R2UR UR4, R78 ;  /* 0x000000004e0472ca */ /* 0x000fe200000e0000 */
[----:B------:R-:W-:Y:S01]  /*5f60*/  UISETP.NE.U32.AND UP0, UPT, UR60, URZ, UPT ;  /* 0x000000ff3c00728c */ /* 0x000fe2000bf05070 */
[----:B------:R-:W-:Y:S02]  /*5f70*/  ISETP.NE.U32.AND P4, PT, R72, RZ, PT ;  /* 0x000000ff4800720c */ /* 0x000fe40003f85070 */
[----:B------:R-:W-:Y:S01]  /*5f80*/  ISETP.NE.U32.AND P2, PT, RZ, UR56, PT ;  /* 0x00000038ff007c0c */ /* 0x000fe2000bf45070 */
[----:B------:R-:W-:Y:S01]  /*5f90*/  UISETP.NE.AND.EX UP1, UPT, UR61, URZ, UPT, UP0 ;  /* 0x000000ff3d00728c */ /* 0x000fe2000bf25300 */
[----:B------:R-:W-:Y:S01]  /*5fa0*/  ISETP.NE.AND.EX P4, PT, R73, RZ, PT, P4 ;  /* 0x000000ff4900720c */ /* 0x000fe20003f85340 */
[----:B------:R-:W-:Y:S01]  /*5fb0*/  UPLOP3.LUT UP0, UPT, UPT, UPT, UPT, 0x40, 0x4 ;  /* 0x000000000004789c */ /* 0x000fe20003f0e870 */
[----:B------:R-:W-:Y:S05]  /*5fc0*/  ISETP.NE.AND.EX P2, PT, RZ, UR57, PT, P2 ;  /* 0x00000039ff007c0c */ /* 0x000fea000bf45320 */
[----:B------:R-:W-:Y:S06]  /*5fd0*/  UISETP.NE.AND UP2, UPT, UR4, URZ, UPT ;  /* 0x000000ff0400728c */ /* 0x000fec000bf45270 */
[----:B------:R-:W-:Y:S05]  /*5fe0*/  PLOP3.LUT P1, PT, PT, PT, UP2, 0x80, 0x8 ;  /* 0x000000000008781c */ /* 0x000fea0003f2f028 */
[----:B------:R-:W-:Y:S06]  /*5ff0*/  @UP2 UPLOP3.LUT UP0, UPT, UPT, UPT, UP1, 0x80, 0x8 ;  /* 0x000000000008289c */ /* 0x000fec0003f0f010 */
[----:B------:R-:W-:Y:S01]  /*6000*/  PLOP3.LUT P0, PT, PT, PT, UP0, 0x80, 0x8 ;  /* 0x000000000008781c */ /* 0x000fe20003f0f008 */
[----:B------:R-:W-:Y:S01]  /*6010*/  @!UPT UIADD3 URZ, UPT, UPT, URZ, URZ, URZ ;  /* 0x000000fffffff290 */ /* 0x000fe2000fffe0ff */
[----:B------:R-:W-:Y:S11]  /*6020*/  BRA.U !UP1, `(.L_x_102) ;  /* 0x00000001093c7547 */ /* 0x000ff6000b800000 */
[----:B------:R-:W-:Y:S01]  /*6030*/  UISETP.NE.U32.AND UP0, UPT, UR56, URZ, UPT ;  /* 0x000000ff3800728c */ /* 0x000fe2000bf05070 */
[----:B-1----:R-:W-:Y:S01]  /*6040*/  HFMA2 R0, -RZ, RZ, 0, 5.9604644775390625e-08 ;  /* 0x00000001ff007431 */ /* 0x002fe200000001ff */
[----:B------:R-:W1:Y:S01]  /*6050*/  LDCU.64 UR8, c[0x0][0x358] ;  /* 0x00006b00ff0877ac */ /* 0x000e620008000a00 */
[----:B------:R-:W-:Y:S01]  /*6060*/  IMAD.MOV.U32 R74, RZ, RZ, 0x1 ;  /* 0x00000001ff4a7424 */ /* 0x000fe200078e00ff */
[----:B------:R-:W-:Y:S06]  /*6070*/  UISETP.NE.AND.EX UP0, UPT, UR57, URZ, UPT, UP0 ;  /* 0x000000ff3900728c */ /* 0x000fec000bf05300 */
[----:B------:R-:W-:Y:S05]  /*6080*/  PLOP3.LUT P3, PT, PT, PT, UP0, 0x80, 0x8 ;  /* 0x000000000008781c */ /* 0x000fea0003f6f008 */
[----:B------:R-:W2:Y:S01]  /*6090*/  @UP0 LDCU.64 UR4, c[0x0][0x888] ;  /* 0x00011100ff0407ac */ /* 0x000ea20008000a00 */
[----:B------:R-:W-:Y:S07]  /*60a0*/  @UP0 UIMAD UR6, UR36, UR60, URZ ;  /* 0x0000003c240602a4 */ /* 0x000fee000f8e02ff */
[----:B------:R-:W-:Y:S01]  /*60b0*/  @!P3 PRMT R74, R0, 0x7610, R74 ;  /* 0x00007610004ab816 */ /* 0x000fe2000000004a */
[----:B--2---:R-:W-:Y:S06]  /*60c0*/  @UP0 UIMAD.WIDE UR4, UR6, 0x4, UR4 ;  /* 0x00000004060408a5 */ /* 0x004fec000f8e0204 */
[----:B-----5:R-:W-:Y:S01]  /*60d0*/  IMAD.U32 R40, RZ, RZ, UR4 ;  /* 0x00000004ff287e24 */ /* 0x020fe2000f8e00ff */
[----:B------:R-:W-:Y:S04]  /*60e0*/  MOV R41, UR5 ;  /* 0x0000000500297c02 */ /* 0x000fe80008000f00 */
[----:B------:R-:W2:Y:S01]  /*60f0*/  @!UP0 LDCU UR4, c[0x0][0x880] ;  /* 0x00011000ff0487ac */ /* 0x000ea20008000800 */
[----:B-1----:R3:W5:Y:S02]  /*6100*/  @P3 LDG.E R40, desc[UR8][R40.64] ;  /* 0x0000000828283981 */ /* 0x002764000c1e1900 */
[----:B--23--:R-:W-:Y:S02]  /*6110*/  @!P3 IMAD.U32 R40, RZ, RZ, UR4 ;  /* 0x00000004ff28be24 */ /* 0x00cfe4000f8e00ff */
.L_x_102:
[----:B------:R-:W-:Y:S05]  /*6120*/  @!P4 BRA `(.L_x_103) ;  /* 0x000000000024c947 */ /* 0x000fea0003800000 */
[----:B------:R-:W-:Y:S01]  /*6130*/  ISETP.NE.U32.AND P3, PT, R70, RZ, PT ;  /* 0x000000ff4600720c */ /* 0x000fe20003f65070 */
[----:B------:R-:W2:Y:S03]  /*6140*/  LDCU.64 UR4, c[0x0][0x358] ;  /* 0x00006b00ff0477ac */ /* 0x000ea60008000a00 */
[----:B------:R-:W-:Y:S11]  /*6150*/  ISETP.NE.AND.EX P3, PT, R71, RZ, PT, P3 ;  /* 0x000000ff4700720c */ /* 0x000ff60003f65330 */
[----:B------:R-:W-:Y:S02]  /*6160*/  @!UPT UIADD3 URZ, UPT, UPT, URZ, URZ, URZ ;  /* 0x000000fffffff290 */ /* 0x000fe4000fffe0ff */
[----:B------:R-:W3:Y:S01]  /*6170*/  @P3 LDC.64 R2, c[0x0][0x8a8] ;  /* 0x00022a00ff023b82 */ /* 0x000ee20000000a00 */
[----:B-1----:R-:W-:Y:S04]  /*6180*/  @P3 IMAD R0, R72, UR36, RZ ;  /* 0x0000002448003c24 */ /* 0x002fe8000f8e02ff */
[----:B---3--:R-:W-:Y:S05]  /*6190*/  @P3 IMAD.WIDE R2, R0, 0x4, R2 ;  /* 0x0000000400023825 */ /* 0x008fea00078e0202 */
[----:B--2--5:R2:W5:Y:S02]  /*61a0*/  @P3 LDG.E R38, desc[UR4][R2.64] ;  /* 0x0000000402263981 */ /* 0x024564000c1e1900 */
[----:B--2---:R-:W3:Y:S02]  /*61b0*/  @!P3 LDC R38, c[0x0][0x8a0] ;  /* 0x00022800ff26bb82 */ /* 0x004ee40000000800 */
.L_x_103:
[----:B-----5:R-:W-:Y:S01]  /*61c0*/  ISETP.NE.AND P4, PT, R40, RZ, PT ;  /* 0x000000ff2800720c */ /* 0x020fe20003f85270 */
[----:B------:R-:W-:Y:S01]  /*61d0*/  BSSY B1, `(.L_x_104) ;  /* 0x0000042000017945 */ /* 0x000fe20003800000 */
[----:B------:R-:W-:Y:S01]  /*61e0*/  SEL R5, RZ, 0xffffffff, P2 ;  /* 0xffffffffff057807 */ /* 0x000fe20001000000 */
[----:B------:R-:W-:Y:S01]  /*61f0*/  IMAD.MOV.U32 R53, RZ, RZ, 0x1 ;  /* 0x00000001ff357424 */ /* 0x000fe200078e00ff */
[----:B------:R-:W-:Y:S02]  /*6200*/  LOP3.LUT P3, RZ, R74, 0xff, RZ, 0xc0, !PT ;  /* 0x000000ff4aff7812 */ /* 0x000fe4000786c0ff */
[----:B------:R-:W-:Y:S02]  /*6210*/  CS2R R46, SRZ ;  /* 0x00000000002e7805 */ /* 0x000fe4000001ff00 */
[----:B-1----:R-:W-:Y:S02]  /*6220*/  @P1 SEL R0, RZ, 0xffffffff, P4 ;  /* 0xffffffffff001807 */ /* 0x002fe40002000000 */
[----:B------:R-:W-:Y:S02]  /*6230*/  CS2R R44, SRZ ;  /* 0x00000000002c7805 */ /* 0x000fe4000001ff00 */
[----:B------:R-:W-:Y:S02]  /*6240*/  LEA R2, R82, UR44, 0x3 ;  /* 0x0000002c52027c11 */ /* 0x000fe4000f8e18ff */
[----:B------:R-:W-:Y:S02]  /*6250*/  CS2R R50, SRZ ;  /* 0x0000000000327805 */ /* 0x000fe4000001ff00 */
[----:B------:R-:W-:Y:S02]  /*6260*/  @P0 SEL R0, R5, R0, !P3 ;  /* 0x0000000005000207 */ /* 0x000fe40005800000 */
[----:B------:R-:W-:Y:S02]  /*6270*/  CS2R R48, SRZ ;  /* 0x0000000000307805 */ /* 0x000fe4000001ff00 */
[----:B------:R-:W-:Y:S02]  /*6280*/  LEA R52, R36, UR44, 0x3 ;  /* 0x0000002c24347c11 */ /* 0x000fe4000f8e18ff */
[----:B------:R-:W-:Y:S02]  /*6290*/  @P1 LOP3.LUT R0, R0, 0x1, RZ, 0xc0, !PT ;  /* 0x0000000100001812 */ /* 0x000fe400078ec0ff */
[----:B------:R-:W-:Y:S02]  /*62a0*/  SHF.L.U32 R3, R84, 0x1f, RZ ;  /* 0x0000001f54037819 */ /* 0x000fe400000006ff */
[----:B------:R-:W-:Y:S02]  /*62b0*/  ISETP.NE.U32.OR P6, PT, R0, 0x1, !P1 ;  /* 0x000000010000780c */ /* 0x000fe40004fc5470 */
[----:B------:R-:W-:Y:S02]  /*62c0*/  PLOP3.LUT P2, PT, PT, PT, UP1, 0x80, 0x8 ;  /* 0x000000000008781c */ /* 0x000fe40003f4f018 */
[----:B------:R-:W-:Y:S02]  /*62d0*/  LEA.HI R39, R36, R36, RZ, 0x1 ;  /* 0x0000002424277211 */ /* 0x000fe400078f08ff */
[----:B------:R-:W-:Y:S02]  /*62e0*/  SEL R4, RZ, 0xffffffff, P4 ;  /* 0xffffffffff047807 */ /* 0x000fe40002000000 */
[----:B------:R-:W-:Y:S05]  /*62f0*/  P2R R61, PR, RZ, 0x40 ;  /* 0x00000040ff3d7803 */ /* 0x000fea0000000000 */
[----:B------:R-:W-:Y:S02]  /*6300*/  @P6 SHF.L.U32 R0, R81, 0x1f, RZ ;  /* 0x0000001f51006819 */ /* 0x000fe400000006ff */
[----:B------:R-:W-:Y:S02]  /*6310*/  @P2 SEL R4, R5, R4, !P3 ;  /* 0x0000000405042207 */ /* 0x000fe40005800000 */
[----:B------:R1:W2:Y:S02]  /*6320*/  @P6 SYNCS.PHASECHK.TRANS64.TRYWAIT P1, [R2+URZ+0xa0], R0 ;  /* 0x0000a000020065a7 */ /* 0x0002a400080211ff */
[----:B------:R-:W-:Y:S04]  /*6330*/  LOP3.LUT R4, R4, 0x1, RZ, 0xc0, !PT ;  /* 0x0000000104047812 */ /* 0x000fe800078ec0ff */
[----:B------:R-:W-:Y:S04]  /*6340*/  ISETP.NE.U32.AND P5, PT, R4, 0x1, PT ;  /* 0x000000010400780c */ /* 0x000fe80003fa5070 */
[----:B------:R-:W-:Y:S01]  /*6350*/  P2R R54, PR, RZ, 0x20 ;  /* 0x00000020ff367803 */ /* 0x000fe20000000000 */
[----:B------:R4:W3:Y:S01]  /*6360*/  SYNCS.PHASECHK.TRANS64.TRYWAIT P0, [R52+URZ+0x110], R3 ;  /* 0x00011003340075a7 */ /* 0x0008e200080011ff */
[C---:B-1----:R-:W-:Y:S01]  /*6370*/  IMAD.SHL.U32 R0, R39.reuse, 0x80, RZ ;  /* 0x0000008027007824 */ /* 0x042fe200078e00ff */
[----:B------:R-:W-:Y:S04]  /*6380*/  LOP3.LUT R39, R39, 0xffe, RZ, 0xc0, !PT ;  /* 0x00000ffe27277812 */ /* 0x000fe800078ec0ff */
[----:B------:R-:W-:Y:S01]  /*6390*/  LOP3.LUT R0, R0, 0xffffff00, RZ, 0xc0, !PT ;  /* 0xffffff0000007812 */ /* 0x000fe200078ec0ff */
[----:B------:R-:W-:Y:S04]  /*63a0*/  IMAD.IADD R39, R36, 0x1, -R39 ;  /* 0x0000000124277824 */ /* 0x000fe800078e0a27 */
[----:B------:R-:W-:Y:S04]  /*63b0*/  IMAD.IADD R0, R37, 0x1, R0 ;  /* 0x0000000125007824 */ /* 0x000fe800078e0200 */
[----:B------:R-:W-:Y:S01]  /*63c0*/  IMAD R39, R39, 0x100000, R0 ;  /* 0x0010000027277824 */ /* 0x000fe200078e0200 */
[----:B--2---:R-:W-:Y:S01]  /*63d0*/  @P6 SEL R53, RZ, 0x1, !P1 ;  /* 0x00000001ff356807 */ /* 0x004fe20004800000 */
[----:B----4-:R-:W-:Y:S06]  /*63e0*/  @!P6 BRA `(.L_x_105) ;  /* 0x000000000080e947 */ /* 0x010fec0003800000 */
[----:B------:R-:W-:Y:S01]  /*63f0*/  @P5 IMAD R5, R82, 0x1000, R69 ;  /* 0x0000100052055824 */ /* 0x000fe200078e0245 */
[----:B------:R-:W-:Y:S01]  /*6400*/  ISETP.NE.AND P1, PT, R53, RZ, PT ;  /* 0x000000ff3500720c */ /* 0x000fe20003f25270 */
[----:B------:R-:W-:Y:S01]  /*6410*/  BSSY B0, `(.L_x_106) ;  /* 0x000000b000007945 */ /* 0x000fe20003800000 */
[----:B------:R-:W-:Y:S01]  /*6420*/  CS2R R50, SRZ ;  /* 0x0000000000327805 */ /* 0x000fe2000001ff00 */
[----:B------:R-:W-:Y:S01]  /*6430*/  @P5 VIADD R4, R5, UR44 ;  /* 0x0000002c05045c36 */ /* 0x000fe20008000000 */
[----:B------:R-:W-:Y:S02]  /*6440*/  CS2R R48, SRZ ;  /* 0x0000000000307805 */ /* 0x000fe4000001ff00 */
[----:B------:R-:W-:Y:S02]  /*6450*/  CS2R R46, SRZ ;  /* 0x00000000002e7805 */ /* 0x000fe4000001ff00 */
[----:B------:R-:W-:Y:S01]  /*6460*/  CS2R R44, SRZ ;  /* 0x00000000002c7805 */ /* 0x000fe2000001ff00 */
[----:B------:R-:W-:Y:S04]  /*6470*/  @P5 IMAD R4, R85, -0x10, R4 ;  /* 0xfffffff055045824 */ /* 0x000fe800078e0204 */
[----:B------:R-:W-:Y:S05]  /*6480*/  @P1 BRA `(.L_x_107) ;  /* 0x00000000000c1947 */ /* 0x000fea0003800000 */
[----:B------:R-:W-:Y:S04]  /*6490*/  SHF.L.U32 R0, R81, 0x1f, RZ ;  /* 0x0000001f51007819 */ /* 0x000fe800000006ff */
[----:B------:R-:W1:Y:S02]  /*64a0*/  SYNCS.PHASECHK.TRANS64.TRYWAIT P1, [R2+URZ+0xa0], R0 ;  /* 0x0000a000020075a7 */ /* 0x000e6400080211ff */
[----:B-1----:R-:W-:Y:S05]  /*64b0*/  @!P1 BRA `(.L_x_108) ;  /* 0x0000004000b89947 */ /* 0x002fea0003800000 */
.L_x_107:
[----:B------:R-:W-:Y:S05]  /*64c0*/  BSYNC B0 ;  /* 0x0000000000007941 */ /* 0x000fea0003800000 */
.L_x_106:
[----:B------:R-:W-:Y:S01]  /*64d0*/  ISETP.NE.AND P1, PT, R54, RZ, PT ;  /* 0x000000ff3600720c */ /* 0x000fe20003f25270 */
[----:B-1----:R-:W-:Y:S02]  /*64e0*/  VIADD R2, R2, 0xc0 ;  /* 0x000000c002027836 */ /* 0x002fe40000000000 */
[----:B------:R-:W-:Y:S02]  /*64f0*/  IMAD.U32 R0, RZ, RZ, UR45 ;  /* 0x0000002dff007e24 */ /* 0x000fe4000f8e00ff */
[----:B------:R-:W-:Y:S03]  /*6500*/  VIADD R82, R82, 0x1 ;  /* 0x0000000152527836 */ /* 0x000fe60000000000 */
[----:B------:R-:W-:Y:S05]  /*6510*/  PRMT R0, R0, 0x654, R2 ;  /* 0x0000065400007816 */ /* 0x000fea0000000002 */
[----:B------:R1:W2:Y:S04]  /*6520*/  @P1 LDS.128 R48, [R5+UR44+0x200] ;  /* 0x0002002c05301984 */ /* 0x0002a80008000c00 */
[----:B------:R1:W4:Y:S01]  /*6530*/  @P1 LDS.128 R44, [R4+0x210] ;  /* 0x00021000042c1984 */ /* 0x0003220000000c00 */
[C---:B------:R-:W-:Y:S01]  /*6540*/  ISETP.NE.AND P1, PT, R82.reuse, 0x4, PT ;  /* 0x000000045200780c */ /* 0x040fe20003f25270 */
[----:B------:R-:W-:Y:S01]  /*6550*/  @!PT LDS RZ, [RZ] ;  /* 0x00000000fffff984 */ /* 0x000fe20000000800 */
[----:B------:R-:W-:Y:S01]  /*6560*/  @!PT LDS RZ, [RZ] ;  /* 0x00000000fffff984 */ /* 0x000fe20000000800 */
[----:B------:R-:W-:Y:S01]  /*6570*/  @!PT LDS RZ, [RZ] ;  /* 0x00000000fffff984 */ /* 0x000fe20000000800 */
[----:B------:R-:W-:Y:S01]  /*6580*/  @!PT LDS RZ, [RZ] ;  /* 0x00000000fffff984 */ /* 0x000fe20000000800 */
[----:B------:R5:W-:Y:S06]  /*6590*/  MEMBAR.ALL.CTA ;  /* 0x0000000000007992 */ /* 0x000bec0000008000 */
[----:B-----5:R-:W5:Y:S01]  /*65a0*/  FENCE.VIEW.ASYNC.S ;  /* 0x00000000000073c6 */ /* 0x020f620000000000 */
[----:B------:R-:W-:Y:S01]  /*65b0*/  SEL R82, R82, RZ, P1 ;  /* 0x000000ff52527207 */ /* 0x000fe20000800000 */
[----:B-----5:R5:W-:Y:S02]  /*65c0*/  SYNCS.ARRIVE.TRANS64.RED.A1T0 RZ, [R0+URZ], RZ ;  /* 0x000000ff00ff79a7 */ /* 0x020be400081004ff */
[----:B-----5:R-:W-:Y:S04]  /*65d0*/  SEL R0, RZ, 0x1, P1 ;  /* 0x00000001ff007807 */ /* 0x020fe80000800000 */
[----:B-12---:R-:W-:Y:S02]  /*65e0*/  LOP3.LUT R81, R81, R0, RZ, 0x3c, !PT ;  /* 0x0000000051517212 */ /* 0x006fe400078e3cff */
.L_x_105:
[----:B------:R-:W-:Y:S05]  /*65f0*/  BSYNC B1 ;  /* 0x0000000000017941 */ /* 0x000fea0003800000 */
.L_x_104:
[----:B------:R-:W-:Y:S04]  /*6600*/  SHF.R.U32.HI R0, RZ, 0x15, R39 ;  /* 0x00000015ff007819 */ /* 0x000fe80000011627 */
[----:B------:R-:W-:Y:S01]  /*6610*/  LOP3.LUT P1, RZ, R0, 0x3, R75, 0x48, !PT ;  /* 0x0000000300ff7812 */ /* 0x000fe2000782484b */
[----:B------:R-:W-:Y:S01]  /*6620*/  @!UPT UIADD3 URZ, UPT, UPT, URZ, URZ, URZ ;  /* 0x000000fffffff290 */ /* 0x000fe2000fffe0ff */
[----:B---3--:R-:W-:Y:S11]  /*6630*/  @P0 BRA `(.L_x_109) ;  /* 0x0000000000080947 */ /* 0x008ff60003800000 */
[----:B------:R-:W1:Y:S02]  /*6640*/  SYNCS.PHASECHK.TRANS64.TRYWAIT P0, [R52+URZ+0x110], R3 ;  /* 0x00011003340075a7 */ /* 0x000e6400080011ff */
[----:B-1----:R-:W-:Y:S05]  /*6650*/  @!P0 BRA `(.L_x_110) ;  /* 0x0000004000648947 */ /* 0x002fea0003800000 */
.L_x_109:
[----:B------:R-:W-:Y:S05]  /*6660*/  @!P1 BRA `(.L_x_111) ;  /* 0x0000000000409947 */ /* 0x000fea0003800000 */
[----:B------:R-:W2:Y:S01]  /*6670*/  LDCU.64 UR8, c[0x4][0x78] ;  /* 0x01000f00ff0877ac */ /* 0x000ea20008000a00 */
[----:B-1----:R-:W-:Y:S01]  /*6680*/  MOV R3, 0x0 ;  /* 0x0000000000037802 */ /* 0x002fe20000000f00 */
[----:B------:R-:W-:Y:S02]  /*6690*/  HFMA2 R12, -RZ, RZ, 0, 5.9604644775390625e-08 ;  /* 0x00000001ff0c7431 */ /* 0x000fe400000001ff */
[----:B------:R-:W-:Y:S02]  /*66a0*/  IMAD.MOV.U32 R8, RZ, RZ, 0x192 ;  /* 0x00000192ff087424 */ /* 0x000fe400078e00ff */
[----:B------:R-:W-:Y:S01]  /*66b0*/  IMAD.MOV.U32 R13, RZ, RZ, RZ ;  /* 0x000000ffff0d7224 */ /* 0x000fe200078e00ff */
[----:B------:R-:W1:Y:S01]  /*66c0*/  LDCU.64 UR6, c[0x4][0x80] ;  /* 0x01001000ff0677ac */ /* 0x000e620008000a00 */
[----:B------:R-:W3:Y:S01]  /*66d0*/  LDC.64 R2, c[0x4][R3] ;  /* 0x0100000003027b82 */ /* 0x000ee20000000a00 */
[----:B------:R-:W5:Y:S01]  /*66e0*/  LDCU.64 UR4, c[0x4][0x18] ;  /* 0x01000300ff0477ac */ /* 0x000f620008000a00 */
[----:B--2---:R-:W-:Y:S01]  /*66f0*/  MOV R5, UR9 ;  /* 0x0000000900057c02 */ /* 0x004fe20008000f00 */
[----:B------:R-:W-:Y:S01]  /*6700*/  IMAD.U32 R4, RZ, RZ, UR8 ;  /* 0x00000008ff047e24 */ /* 0x000fe2000f8e00ff */
[----:B-1----:R-:W-:Y:S01]  /*6710*/  MOV R7, UR7 ;  /* 0x0000000700077c02 */ /* 0x002fe20008000f00 */
[----:B------:R-:W-:Y:S01]  /*6720*/  IMAD.U32 R6, RZ, RZ, UR6 ;  /* 0x00000006ff067e24 */ /* 0x000fe2000f8e00ff */
[----:B-----5:R-:W-:Y:S01]  /*6730*/  MOV R11, UR5 ;  /* 0x00000005000b7c02 */ /* 0x020fe20008000f00 */
[----:B------:R-:W-:Y:S02]  /*6740*/  IMAD.U32 R10, RZ, RZ, UR4 ;  /* 0x00000004ff0a7e24 */ /* 0x000fe4000f8e00ff */
[----:B------:R-:W-:Y:S07]  /*6750*/  LEPC R20, `(.L_x_111) ;  /* 0x000000001014794e */ /* 0x000fee0000000000 */
[----:B---34-:R-:W-:Y:S05]  /*6760*/  CALL.ABS.NOINC R2 ;  /* 0x0000000002007343 */ /* 0x018fea0003c00000 */
.L_x_111:
[----:B------:R-:W-:Y:S05]  /*6770*/  WARPSYNC.ALL ;  /* 0x0000000000007948 */ /* 0x000fea0003800000 */
[----:B------:R-:W-:Y:S01]  /*6780*/  R2UR UR4, R39 ;  /* 0x00000000270472ca */ /* 0x000fe200000e0000 */
[----:B------:R-:W-:Y:S01]  /*6790*/  BSSY.RECONVERGENT B0, `(.L_x_112) ;  /* 0x00000a0000007945 */ /* 0x000fe20003800200 */
[C---:B------:R-:W-:Y:S02]  /*67a0*/  SHF.L.U32 R2, R48.reuse, 0x10, RZ ;  /* 0x0000001030027819 */ /* 0x040fe400000006ff */
[C---:B-1----:R-:W-:Y:S02]  /*67b0*/  PRMT R3, R48.reuse, 0x8880, RZ ;  /* 0x0000888030037816 */ /* 0x042fe400000000ff */
[----:B------:R-:W-:Y:S02]  /*67c0*/  SHF.L.U32 R41, R48, 0x8, RZ ;  /* 0x0000000830297819 */ /* 0x000fe400000006ff */
[----:B------:R-:W-:Y:S02]  /*67d0*/  SHF.L.U32 R42, R49, 0x10, RZ ;  /* 0x00000010312a7819 */ /* 0x000fe400000006ff */
[----:B------:R-:W-:Y:S02]  /*67e0*/  IADD3 R60, PT, PT, R69, UR44, RZ ;  /* 0x0000002c453c7c10 */ /* 0x000fe4000fffe0ff */
[----:B------:R-:W-:Y:S01]  /*67f0*/  SHF.R.S32.HI R42, RZ, 0x18, R42 ;  /* 0x00000018ff2a7819 */ /* 0x000fe2000001142a */
[----:B------:R-:W-:Y:S01]  /*6800*/  LDTM.16dp32bit_t0_t15.x32 R4, tmem[UR4] ;  /* 0x00000004000479ee */ /* 0x000fe20008a80000 */
[----:B------:R-:W1:Y:S01]  /*6810*/  LDTM.16dp32bit_t16_t31.x32 R4, tmem[UR4+0x20] ;  /* 0x00002004000479ee */ /* 0x000e620008aa0000 */
[----:B------:R-:W-:Y:S02]  /*6820*/  SHF.L.U32 R55, R80, 0x4, RZ ;  /* 0x0000000450377819 */ /* 0x000fe400000006ff */
[----:B------:R-:W-:Y:S02]  /*6830*/  ISETP.NE.AND P0, PT, R87, RZ, PT ;  /* 0x000000ff5700720c */ /* 0x000fe40003f05270 */
[----:B------:R-:W-:Y:S02]  /*6840*/  IADD3 R89, PT, PT, R60, R55, RZ ;  /* 0x000000373c597210 */ /* 0x000fe40007ffe0ff */
[----:B------:R-:W-:Y:S01]  /*6850*/  ISETP.NE.AND P6, PT, R61, RZ, PT ;  /* 0x000000ff3d00720c */ /* 0x000fe20003fc5270 */
[C---:B-1----:R-:W-:Y:S01]  /*6860*/  IMAD R0, R38.reuse, R4, RZ ;  /* 0x0000000426007224 */ /* 0x042fe200078e02ff */
[----:B------:R-:W-:Y:S01]  /*6870*/  SHF.R.S32.HI R4, RZ, 0x18, R2 ;  /* 0x00000018ff047819 */ /* 0x000fe20000011402 */
[C---:B------:R-:W-:Y:S01]  /*6880*/  IMAD R2, R38.reuse, R5, RZ ;  /* 0x0000000526027224 */ /* 0x040fe200078e02ff */
[----:B------:R-:W-:Y:S01]  /*6890*/  SHF.R.S32.HI R5, RZ, 0x18, R41 ;  /* 0x00000018ff057819 */ /* 0x000fe20000011429 */
[----:B------:R-:W-:Y:S01]  /*68a0*/  IMAD R0, R3, R40, R0 ;  /* 0x0000002803007224 */ /* 0x000fe200078e0200 */
[----:B------:R-:W-:Y:S01]  /*68b0*/  PRMT R41, R49, 0x8880, RZ ;  /* 0x0000888031297816 */ /* 0x000fe200000000ff */
[----:B------:R-:W-:Y:S02]  /*68c0*/  IMAD R3, R38, R6, RZ ;  /* 0x0000000626037224 */ /* 0x000fe400078e02ff */
[-C--:B------:R-:W-:Y:S01]  /*68d0*/  IMAD R2, R4, R40.reuse, R2 ;  /* 0x0000002804027224 */ /* 0x080fe200078e0202 */
[----:B------:R-:W-:Y:S01]  /*68e0*/  SHF.R.S32.HI R4, RZ, 0x18, R48 ;  /* 0x00000018ff047819 */ /* 0x000fe20000011430 */
[----:B------:R-:W-:Y:S02]  /*68f0*/  IMAD R7, R38, R7, RZ ;  /* 0x0000000726077224 */ /* 0x000fe400078e02ff */
[-C--:B------:R-:W-:Y:S02]  /*6900*/  IMAD R3, R5, R40.reuse, R3 ;  /* 0x0000002805037224 */ /* 0x080fe400078e0203 */
[----:B------:R-:W-:Y:S02]  /*6910*/  IMAD R7, R4, R40, R7 ;  /* 0x0000002804077224 */ /* 0x000fe400078e0207 */
[C---:B------:R-:W-:Y:S02]  /*6920*/  IMAD R6, R38.reuse, R11, RZ ;  /* 0x0000000b26067224 */ /* 0x040fe400078e02ff */
[C---:B------:R-:W-:Y:S01]  /*6930*/  IMAD R11, R38.reuse, R16, RZ ;  /* 0x00000010260b7224 */ /* 0x040fe200078e02ff */
[----:B------:R-:W-:Y:S01]  /*6940*/  I2IP.S8.S32.SAT R56, R7, R3, RZ ;  /* 0x0000000307387239 */ /* 0x000fe200000014ff */
[C---:B------:R-:W-:Y:S02]  /*6950*/  IMAD R16, R38.reuse, R21, RZ ;  /* 0x0000001526107224 */ /* 0x040fe400078e02ff */
[----:B------:R-:W-:Y:S01]  /*6960*/  IMAD R21, R38, R26, RZ ;  /* 0x0000001a26157224 */ /* 0x000fe200078e02ff */
[----:B------:R-:W-:Y:S01]  /*6970*/  I2IP.S8.S32.SAT R56, R2, R0, R56 ;  /* 0x0000000002387239 */ /* 0x000fe20000001438 */
[C---:B------:R-:W-:Y:S01]  /*6980*/  IMAD R26, R38.reuse, R31, RZ ;  /* 0x0000001f261a7224 */ /* 0x040fe200078e02ff */
[----:B------:R-:W-:Y:S01]  /*6990*/  SHF.R.S32.HI R2, RZ, 0x18, R49 ;  /* 0x00000018ff027819 */ /* 0x000fe20000011431 */
[C---:B------:R-:W-:Y:S02]  /*69a0*/  IMAD R3, R38.reuse, R8, RZ ;  /* 0x0000000826037224 */ /* 0x040fe400078e02ff */
[----:B------:R-:W-:Y:S02]  /*69b0*/  IMAD.SHL.U32 R31, R49, 0x100, RZ ;  /* 0x00000100311f7824 */ /* 0x000fe400078e00ff */
[C---:B------:R-:W-:Y:S02]  /*69c0*/  IMAD R8, R38.reuse, R13, RZ ;  /* 0x0000000d26087224 */ /* 0x040fe400078e02ff */
[C---:B------:R-:W-:Y:S01]  /*69d0*/  IMAD R13, R38.reuse, R18, RZ ;  /* 0x00000012260d7224 */ /* 0x040fe200078e02ff */
[----:B------:R-:W-:Y:S01]  /*69e0*/  SHF.R.S32.HI R0, RZ, 0x18, R31 ;  /* 0x00000018ff007819 */ /* 0x000fe2000001141f */
[----:B------:R-:W-:Y:S01]  /*69f0*/  IMAD R18, R38, R23, RZ ;  /* 0x0000001726127224 */ /* 0x000fe200078e02ff */
[----:B------:R-:W-:Y:S01]  /*6a00*/  SHF.L.U32 R31, R50, 0x10, RZ ;  /* 0x00000010321f7819 */ /* 0x000fe200000006ff */
[C---:B------:R-:W-:Y:S02]  /*6a10*/  IMAD R4, R38.reuse, R9, RZ ;  /* 0x0000000926047224 */ /* 0x040fe400078e02ff */
[C---:B------:R-:W-:Y:S01]  /*6a20*/  IMAD R23, R38.reuse, R28, RZ ;  /* 0x0000001c26177224 */ /* 0x040fe200078e02ff */
[----:B------:R-:W-:Y:S01]  /*6a30*/  SHF.R.S32.HI R31, RZ, 0x18, R31 ;  /* 0x00000018ff1f7819 */ /* 0x000fe2000001141f */
[C---:B------:R-:W-:Y:S02]  /*6a40*/  IMAD R7, R38.reuse, R12, RZ ;  /* 0x0000000c26077224 */ /* 0x040fe400078e02ff */
[----:B------:R-:W-:Y:S01]  /*6a50*/  IMAD R28, R38, R33, RZ ;  /* 0x00000021261c7224 */ /* 0x000fe200078e02ff */
[----:B------:R-:W-:Y:S01]  /*6a60*/  PRMT R33, R50, 0x8880, RZ ;  /* 0x0000888032217816 */ /* 0x000fe200000000ff */
[----:B------:R-:W-:Y:S02]  /*6a70*/  IMAD R3, R41, R40, R3 ;  /* 0x0000002829037224 */ /* 0x000fe400078e0203 */
[C---:B------:R-:W-:Y:S02]  /*6a80*/  IMAD R12, R38.reuse, R17, RZ ;  /* 0x00000011260c7224 */ /* 0x040fe400078e02ff */
[C---:B------:R-:W-:Y:S02]  /*6a90*/  IMAD R5, R38.reuse, R10, RZ ;  /* 0x0000000a26057224 */ /* 0x040fe400078e02ff */
[----:B------:R-:W-:Y:S02]  /*6aa0*/  IMAD R17, R38, R22, RZ ;  /* 0x0000001626117224 */ /* 0x000fe400078e02ff */
[----:B------:R-:W-:Y:S02]  /*6ab0*/  IMAD R4, R42, R40, R4 ;  /* 0x000000282a047224 */ /* 0x000fe400078e0204 */
[C---:B------:R-:W-:Y:S02]  /*6ac0*/  IMAD R22, R38.reuse, R27, RZ ;  /* 0x0000001b26167224 */ /* 0x040fe400078e02ff */
[----:B------:R-:W-:Y:S01]  /*6ad0*/  IMAD R27, R38, R32, RZ ;  /* 0x00000020261b7224 */ /* 0x000fe200078e02ff */
[----:B------:R-:W-:Y:S01]  /*6ae0*/  SHF.L.U32 R32, R50, 0x8, RZ ;  /* 0x0000000832207819 */ /* 0x000fe200000006ff */
[-C--:B------:R-:W-:Y:S02]  /*6af0*/  IMAD R5, R0, R40.reuse, R5 ;  /* 0x0000002800057224 */ /* 0x080fe400078e0205 */
[----:B------:R-:W-:Y:S01]  /*6b00*/  IMAD.MOV.U32 R0, RZ, RZ, R33 ;  /* 0x000000ffff007224 */ /* 0x000fe200078e0021 */
[----:B------:R-:W-:Y:S01]  /*6b10*/  SHF.R.S32.HI R32, RZ, 0x18, R32 ;  /* 0x00000018ff207819 */ /* 0x000fe20000011420 */
[-C--:B------:R-:W-:Y:S01]  /*6b20*/  IMAD R6, R2, R40.reuse, R6 ;  /* 0x0000002802067224 */ /* 0x080fe200078e0206 */
[----:B------:R-:W-:Y:S01]  /*6b30*/  SHF.R.S32.HI R2, RZ, 0x18, R50 ;  /* 0x00000018ff027819 */ /* 0x000fe20000011432 */
[----:B------:R-:W-:Y:S01]  /*6b40*/  IMAD R7, R0, R40, R7 ;  /* 0x0000002800077224 */ /* 0x000fe200078e0207 */
[----:B------:R-:W-:Y:S01]  /*6b50*/  PRMT R0, R51, 0x8880, RZ ;  /* 0x0000888033007816 */ /* 0x000fe200000000ff */
[----:B------:R-:W-:Y:S01]  /*6b60*/  IMAD R9, R38, R14, RZ ;  /* 0x0000000e26097224 */ /* 0x000fe200078e02ff */
[----:B------:R-:W-:Y:S01]  /*6b70*/  I2IP.S8.S32.SAT R6, R6, R5, RZ ;  /* 0x0000000506067239 */ /* 0x000fe200000014ff */
[-C--:B------:R-:W-:Y:S01]  /*6b80*/  IMAD R8, R31, R40.reuse, R8 ;  /* 0x000000281f087224 */ /* 0x080fe200078e0208 */
[C---:B------:R-:W-:Y:S01]  /*6b90*/  SHF.L.U32 R31, R51.reuse, 0x8, RZ ;  /* 0x00000008331f7819 */ /* 0x040fe200000006ff */
[----:B------:R-:W-:Y:S01]  /*6ba0*/  IMAD R10, R38, R15, RZ ;  /* 0x0000000f260a7224 */ /* 0x000fe200078e02ff */
[----:B------:R-:W-:Y:S01]  /*6bb0*/  I2IP.S8.S32.SAT R57, R4, R3, R6 ;  /* 0x0000000304397239 */ /* 0x000fe20000001406 */
[-C--:B------:R-:W-:Y:S01]  /*6bc0*/  IMAD R9, R32, R40.reuse, R9 ;  /* 0x0000002820097224 */ /* 0x080fe200078e0209 */
[----:B------:R-:W-:Y:S01]  /*6bd0*/  SHF.R.S32.HI R5, RZ, 0x18, R31 ;  /* 0x00000018ff057819 */ /* 0x000fe2000001141f */
[-C--:B------:R-:W-:Y:S01]  /*6be0*/  IMAD R10, R2, R40.reuse, R10 ;  /* 0x00000028020a7224 */ /* 0x080fe200078e020a */
[----:B------:R-:W-:Y:S01]  /*6bf0*/  SHF.L.U32 R2, R51, 0x10, RZ ;  /* 0x0000001033027819 */ /* 0x000fe200000006ff */
[----:B------:R-:W-:Y:S01]  /*6c00*/  IMAD R11, R0, R40, R11 ;  /* 0x00000028000b7224 */ /* 0x000fe200078e020b */
[----:B------:R-:W-:Y:S01]  /*6c10*/  SHF.R.S32.HI R0, RZ, 0x18, R51 ;  /* 0x00000018ff007819 */ /* 0x000fe20000011433 */
[C---:B------:R-:W-:Y:S01]  /*6c20*/  IMAD R15, R38.reuse, R20, RZ ;  /* 0x00000014260f7224 */ /* 0x040fe200078e02ff */
[----:B------:R-:W-:Y:S01]  /*6c30*/  SHF.R.S32.HI R2, RZ, 0x18, R2 ;  /* 0x00000018ff027819 */ /* 0x000fe20000011402 */
[C---:B------:R-:W-:Y:S01]  /*6c40*/  IMAD R14, R38.reuse, R19, RZ ;  /* 0x00000013260e7224 */ /* 0x040fe200078e02ff */
[C---:B----4-:R-:W-:Y:S01]  /*6c50*/  SHF.L.U32 R4, R45.reuse, 0x10, RZ ;  /* 0x000000102d047819 */ /* 0x050fe200000006ff */
[----:B------:R-:W-:Y:S01]  /*6c60*/  IMAD R19, R38, R24, RZ ;  /* 0x0000001826137224 */ /* 0x000fe200078e02ff */
[----:B------:R-:W-:Y:S01]  /*6c70*/  PRMT R3, R45, 0x8880, RZ ;  /* 0x000088802d037816 */ /* 0x000fe200000000ff */
[-C--:B------:R-:W-:Y:S01]  /*6c80*/  IMAD R12, R2, R40.reuse, R12 ;  /* 0x00000028020c7224 */ /* 0x080fe200078e020c */
[----:B------:R-:W-:Y:S01]  /*6c90*/  PRMT R2, R44, 0x8880, RZ ;  /* 0x000088802c027816 */ /* 0x000fe200000000ff */
[-C--:B------:R-:W-:Y:S01]  /*6ca0*/  IMAD R13, R5, R40.reuse, R13 ;  /* 0x00000028050d7224 */ /* 0x080fe200078e020d */
[----:B------:R-:W-:Y:S01]  /*6cb0*/  SHF.R.S32.HI R4, RZ, 0x18, R4 ;  /* 0x00000018ff047819 */ /* 0x000fe20000011404 */
[----:B------:R-:W-:Y:S01]  /*6cc0*/  IMAD R14, R0, R40, R14 ;  /* 0x00000028000e7224 */ /* 0x000fe200078e020e */
[----:B------:R-:W-:Y:S01]  /*6cd0*/  MOV R0, R2 ;  /* 0x0000000200007202 */ /* 0x000fe20000000f00 */
[----:B------:R-:W-:Y:S01]  /*6ce0*/  IMAD.U32 R5, R44, 0x10000, RZ ;  /* 0x000100002c057824 */ /* 0x000fe200078e00ff */
[----:B------:R-:W-:Y:S01]  /*6cf0*/  I2IP.S8.S32.SAT R9, R10, R9, RZ ;  /* 0x000000090a097239 */ /* 0x000fe200000014ff */
[----:B------:R-:W-:Y:S01]  /*6d00*/  IMAD R20, R38, R25, RZ ;  /* 0x0000001926147224 */ /* 0x000fe200078e02ff */
[----:B------:R-:W-:Y:S01]  /*6d10*/  I2IP.S8.S32.SAT R13, R14, R13, RZ ;  /* 0x0000000d0e0d7239 */ /* 0x000fe200000014ff */
[----:B------:R-:W-:Y:S01]  /*6d20*/  IMAD R15, R0, R40, R15 ;  /* 0x00000028000f7224 */ /* 0x000fe200078e020f */
[----:B------:R-:W-:Y:S01]  /*6d30*/  SHF.R.S32.HI R2, RZ, 0x18, R5 ;  /* 0x00000018ff027819 */ /* 0x000fe20000011405 */
[----:B------:R-:W-:Y:S01]  /*6d40*/  IMAD R24, R38, R29, RZ ;  /* 0x0000001d26187224 */ /* 0x000fe200078e02ff */
[----:B------:R-:W-:Y:S01]  /*6d50*/  SHF.L.U32 R0, R44, 0x8, RZ ;  /* 0x000000082c007819 */ /* 0x000fe200000006ff */
[----:B------:R-:W-:Y:S01]  /*6d60*/  IMAD R25, R38, R30, RZ ;  /* 0x0000001e26197224 */ /* 0x000fe200078e02ff */
[----:B------:R-:W-:Y:S01]  /*6d70*/  I2IP.S8.S32.SAT R58, R8, R7, R9 ;  /* 0x00000007083a7239 */ /* 0x000fe20000001409 */
[----:B------:R-:W-:Y:S01]  /*6d80*/  IMAD R16, R2, R40, R16 ;  /* 0x0000002802107224 */ /* 0x000fe200078e0210 */
[----:B------:R-:W-:Y:S01]  /*6d90*/  SHF.R.S32.HI R0, RZ, 0x18, R0 ;  /* 0x00000018ff007819 */ /* 0x000fe20000011400 */
[----:B------:R-:W-:Y:S01]  /*6da0*/  IMAD R29, R38, R34, RZ ;  /* 0x00000022261d7224 */ /* 0x000fe200078e02ff */
[----:B------:R-:W-:Y:S01]  /*6db0*/  SHF.R.S32.HI R2, RZ, 0x18, R44 ;  /* 0x00000018ff027819 */ /* 0x000fe2000001142c */
[----:B------:R-:W-:Y:S01]  /*6dc0*/  IMAD.SHL.U32 R5, R45, 0x100, RZ ;  /* 0x000001002d057824 */ /* 0x000fe200078e00ff */
[----:B------:R-:W-:Y:S01]  /*6dd0*/  I2IP.S8.S32.SAT R59, R12, R11, R13 ;  /* 0x0000000b0c3b7239 */ /* 0x000fe2000000140d */
[-C--:B------:R-:W-:Y:S02]  /*6de0*/  IMAD R17, R0, R40.reuse, R17 ;  /* 0x0000002800117224 */ /* 0x080fe400078e0211 */
[-C--:B------:R-:W-:Y:S01]  /*6df0*/  IMAD R18, R2, R40.reuse, R18 ;  /* 0x0000002802127224 */ /* 0x080fe200078e0212 */
[----:B------:R-:W-:Y:S01]  /*6e00*/  SHF.R.S32.HI R0, RZ, 0x18, R5 ;  /* 0x00000018ff007819 */ /* 0x000fe20000011405 */
[-C--:B------:R-:W-:Y:S01]  /*6e10*/  IMAD R19, R3, R40.reuse, R19 ;  /* 0x0000002803137224 */ /* 0x080fe200078e0213 */
[----:B------:R-:W-:Y:S01]  /*6e20*/  SHF.R.S32.HI R2, RZ, 0x18, R45 ;  /* 0x00000018ff027819 */ /* 0x000fe2000001142d */
[-C--:B------:R-:W-:Y:S01]  /*6e30*/  IMAD R20, R4, R40.reuse, R20 ;  /* 0x0000002804147224 */ /* 0x080fe200078e0214 */
[----:B------:R-:W-:Y:S01]  /*6e40*/  SHF.L.U32 R4, R46, 0x10, RZ ;  /* 0x000000102e047819 */ /* 0x000fe200000006ff */
[-C--:B------:R-:W-:Y:S01]  /*6e50*/  IMAD R21, R0, R40.reuse, R21 ;  /* 0x0000002800157224 */ /* 0x080fe200078e0215 */
[C---:B------:R-:W-:Y:S01]  /*6e60*/  PRMT R0, R46.reuse, 0x8880, RZ ;  /* 0x000088802e007816 */ /* 0x040fe200000000ff */
[----:B------:R1:W-:Y:S01]  /*6e70*/  STS.128 [R69+UR44+0x4200], R56 ;  /* 0x0042003845007988 */ /* 0x0003e20008000c2c */
[----:B------:R-:W-:Y:S01]  /*6e80*/  SHF.L.U32 R3, R46, 0x8, RZ ;  /* 0x000000082e037819 */ /* 0x000fe200000006ff */
[-C--:B------:R-:W-:Y:S01]  /*6e90*/  IMAD R22, R2, R40.reuse, R22 ;  /* 0x0000002802167224 */ /* 0x080fe200078e0216 */
[----:B------:R-:W-:Y:S01]  /*6ea0*/  SHF.R.S32.HI R2, RZ, 0x18, R4 ;  /* 0x00000018ff027819 */ /* 0x000fe20000011404 */
[-C--:B------:R-:W-:Y:S01]  /*6eb0*/  IMAD R23, R0, R40.reuse, R23 ;  /* 0x0000002800177224 */ /* 0x080fe200078e0217 */
[----:B------:R-:W-:Y:S01]  /*6ec0*/  SHF.R.S32.HI R3, RZ, 0x18, R3 ;  /* 0x00000018ff037819 */ /* 0x000fe20000011403 */
[----:B------:R-:W-:Y:S01]  /*6ed0*/  IMAD R30, R38, R35, RZ ;  /* 0x00000023261e7224 */ /* 0x000fe200078e02ff */
[----:B------:R-:W-:Y:S01]  /*6ee0*/  SHF.R.S32.HI R0, RZ, 0x18, R46 ;  /* 0x00000018ff007819 */ /* 0x000fe2000001142e */
[-C--:B------:R-:W-:Y:S01]  /*6ef0*/  IMAD R24, R2, R40.reuse, R24 ;  /* 0x0000002802187224 */ /* 0x080fe200078e0218 */
[----:B------:R-:W-:Y:S01]  /*6f00*/  PRMT R2, R47, 0x8880, RZ ;  /* 0x000088802f027816 */ /* 0x000fe200000000ff */
[-C--:B------:R-:W-:Y:S01]  /*6f10*/  IMAD R25, R3, R40.reuse, R25 ;  /* 0x0000002803197224 */ /* 0x080fe200078e0219 */
[C---:B------:R-:W-:Y:S01]  /*6f20*/  SHF.L.U32 R3, R47.reuse, 0x10, RZ ;  /* 0x000000102f037819 */ /* 0x040fe200000006ff */
[----:B------:R-:W-:Y:S01]  /*6f30*/  IMAD.SHL.U32 R4, R47, 0x100, RZ ;  /* 0x000001002f047824 */ /* 0x000fe200078e00ff */
[----:B------:R-:W-:Y:S01]  /*6f40*/  SHF.R.S32.HI R5, RZ, 0x18, R47 ;  /* 0x00000018ff057819 */ /* 0x000fe2000001142f */
[-C--:B------:R-:W-:Y:S01]  /*6f50*/  IMAD R26, R0, R40.reuse, R26 ;  /* 0x00000028001a7224 */ /* 0x080fe200078e021a */
[----:B------:R-:W-:Y:S01]  /*6f60*/  SHF.R.S32.HI R3, RZ, 0x18, R3 ;  /* 0x00000018ff037819 */ /* 0x000fe20000011403 */
[-C--:B------:R-:W-:Y:S01]  /*6f70*/  IMAD R27, R2, R40.reuse, R27 ;  /* 0x00000028021b7224 */ /* 0x080fe200078e021b */
[----:B------:R-:W-:Y:S02]  /*6f80*/  SHF.R.S32.HI R4, RZ, 0x18, R4 ;  /* 0x00000018ff047819 */ /* 0x000fe40000011404 */
[----:B------:R-:W-:Y:S01]  /*6f90*/  I2IP.S8.S32.SAT R17, R18, R17, RZ ;  /* 0x0000001112117239 */ /* 0x000fe200000014ff */
[-C--:B------:R-:W-:Y:S01]  /*6fa0*/  IMAD R28, R3, R40.reuse, R28 ;  /* 0x00000028031c7224 */ /* 0x080fe200078e021c */
[----:B------:R-:W-:Y:S01]  /*6fb0*/  I2IP.S8.S32.SAT R21, R22, R21, RZ ;  /* 0x0000001516157239 */ /* 0x000fe200000014ff */
[-C--:B------:R-:W-:Y:S01]  /*6fc0*/  IMAD R29, R4, R40.reuse, R29 ;  /* 0x00000028041d7224 */ /* 0x080fe200078e021d */
[----:B------:R-:W-:Y:S01]  /*6fd0*/  I2IP.S8.S32.SAT R16, R16, R15, R17 ;  /* 0x0000000f10107239 */ /* 0x000fe20000001411 */
[----:B------:R-:W-:Y:S01]  /*6fe0*/  IMAD R30, R5, R40, R30 ;  /* 0x00000028051e7224 */ /* 0x000fe200078e021e */
[----:B------:R-:W-:Y:S02]  /*6ff0*/  I2IP.S8.S32.SAT R17, R20, R19, R21 ;  /* 0x0000001314117239 */ /* 0x000fe40000001415 */
[----:B------:R-:W-:Y:S02]  /*7000*/  I2IP.S8.S32.SAT R18, R26, R25, RZ ;  /* 0x000000191a127239 */ /* 0x000fe400000014ff */
[----:B------:R-:W-:Y:S02]  /*7010*/  I2IP.S8.S32.SAT R19, R30, R29, RZ ;  /* 0x0000001d1e137239 */ /* 0x000fe400000014ff */
[----:B------:R-:W-:Y:S02]  /*7020*/  I2IP.S8.S32.SAT R18, R24, R23, R18 ;  /* 0x0000001718127239 */ /* 0x000fe40000001412 */
[----:B------:R-:W-:Y:S02]  /*7030*/  I2IP.S8.S32.SAT R19, R28, R27, R19 ;  /* 0x0000001b1c137239 */ /* 0x000fe40000001413 */
[----:B------:R-:W-:Y:S02]  /*7040*/  LEA R0, R82, UR44, 0x3 ;  /* 0x0000002c52007c11 */ /* 0x000fe4000f8e18ff */
[----:B------:R-:W-:Y:S01]  /*7050*/  @P6 SHF.L.U32 R2, R81, 0x1f, RZ ;  /* 0x0000001f51026819 */ /* 0x000fe200000006ff */
[----:B------:R1:W-:Y:S01]  /*7060*/  STS.128 [R89+0x4210], R16 ;  /* 0x0042101059007388 */ /* 0x0003e20000000c00 */
[----:B------:R-:W-:Y:S01]  /*7070*/  @!PT LDS RZ, [RZ] ;  /* 0x00000000fffff984 */ /* 0x000fe20000000800 */
[----:B------:R-:W-:Y:S01]  /*7080*/  @!PT LDS RZ, [RZ] ;  /* 0x00000000fffff984 */ /* 0x000fe20000000800 */
[----:B------:R-:W-:Y:S01]  /*7090*/  @!PT LDS RZ, [RZ] ;  /* 0x00000000fffff984 */ /* 0x000fe20000000800 */
[----:B------:R-:W-:Y:S01]  /*70a0*/  @!PT LDS RZ, [RZ] ;  /* 0x00000000fffff984 */ /* 0x000fe20000000800 */
[----:B------:R2:W-:Y:S07]  /*70b0*/  MEMBAR.ALL.CTA ;  /* 0x0000000000007992 */ /* 0x0005ee0000008000 */
[----:B--2---:R-:W2:Y:S02]  /*70c0*/  FENCE.VIEW.ASYNC.S ;  /* 0x00000000000073c6 */ /* 0x004ea40000000000 */
[----:B--2---:R-:W-:Y:S06]  /*70d0*/  BAR.SYNC.DEFER_BLOCKING 0x1, 0x80 ;  /* 0x0042000000007b1d */ /* 0x004fec0000010000 */
[----:B------:R-:W-:Y:S05]  /*70e0*/  @P0 BRA `(.L_x_113) ;  /* 0x0000000000280947 */ /* 0x000fea0003800000 */
[----:B------:R-:W-:Y:S01]  /*70f0*/  UIADD3 UR4, UPT, UPT, UR44, 0x4200, URZ ;  /* 0x000042002c047890 */ /* 0x000fe2000fffe0ff */
[----:B------:R-:W-:Y:S05]  /*7100*/  UMOV UR51, UR36 ;  /* 0x0000002400337c82 */ /* 0x000fea0008000000 */
[----:B------:R-:W-:Y:S01]  /*7110*/  MOV R86, UR4 ;  /* 0x0000000400567c02 */ /* 0x000fe20008000f00 */
[----:B------:R-:W-:Y:S03]  /*7120*/  UIADD3 UR4, UP0, UPT, UR62, 0x680, URZ ;  /* 0x000006803e047890 */ /* 0x000fe6000ff1e0ff */
[----:B------:R-:W-:Y:S01]  /*7130*/  R2UR UR48, R86 ;  /* 0x00000000563072ca */ /* 0x000fe200000e0000 */
[----:B------:R-:W-:Y:S11]  /*7140*/  UIADD3.X UR5, UPT, UPT, URZ, UR63, URZ, UP0, !UPT ;  /* 0x0000003fff057290 */ /* 0x000ff600087fe4ff */
[----:B------:R-:W-:Y:S01]  /*7150*/  @!UPT UIADD3 URZ, UPT, UPT, URZ, URZ, URZ ;  /* 0x000000fffffff290 */ /* 0x000fe2000fffe0ff */
[----:B------:R2:W-:Y:S01]  /*7160*/  UTMASTG.3D [UR48], [UR4] ;  /* 0x00000030040073b5 */ /* 0x0005e20008010000 */
[----:B------:R0:W-:Y:S01]  /*7170*/  UTMACMDFLUSH ;  /* 0x00000000000079b7 */ /* 0x0001e20000000000 */
[----:B--2---:R-:W-:Y:S04]  /*7180*/  DEPBAR.LE SB0, 0x1 ;  /* 0x000080400000791a */ /* 0x004fe80000000000 */
.L_x_113:
[----:B------:R-:W-:Y:S05]  /*7190*/  BSYNC.RECONVERGENT B0 ;  /* 0x0000000000007941 */ /* 0x000fea0003800200 */
.L_x_112:
[----:B------:R-:W-:Y:S06]  /*71a0*/  BAR.SYNC.DEFER_BLOCKING 0x1, 0x80 ;  /* 0x0042000000007b1d */ /* 0x000fec0000010000 */
[----:B------:R-:W2:Y:S01]  /*71b0*/  @P6 SYNCS.PHASECHK.TRANS64.TRYWAIT P0, [R0+URZ+0xa0], R2 ;  /* 0x0000a002000065a7 */ /* 0x000ea200080011ff */
[----:B------:R-:W-:Y:S01]  /*71c0*/  BSSY B1, `(.L_x_114) ;  /* 0x000001f000017945 */ /* 0x000fe20003800000 */
[----:B--2---:R-:W-:Y:S03]  /*71d0*/  @P6 SEL R53, RZ, 0x1, !P0 ;  /* 0x00000001ff356807 */ /* 0x004fe60004000000 */
[----:B------:R-:W-:Y:S05]  /*71e0*/  @!P6 BRA `(.L_x_115) ;  /* 0x000000000070e947 */ /* 0x000fea0003800000 */
[----:B------:R-:W-:Y:S01]  /*71f0*/  ISETP.NE.AND P1, PT, R54, RZ, PT ;  /* 0x000000ff3600720c */ /* 0x000fe20003f25270 */
[----:B------:R-:W-:Y:S01]  /*7200*/  BSSY B0, `(.L_x_116) ;  /* 0x0000008000007945 */ /* 0x000fe20003800000 */
[----:B------:R-:W-:Y:S11]  /*7210*/  ISETP.NE.AND P0, PT, R53, RZ, PT ;  /* 0x000000ff3500720c */ /* 0x000ff60003f05270 */
[----:B------:R-:W-:Y:S04]  /*7220*/  @P1 IMAD R4, R82, 0x1000, R60 ;  /* 0x0000100052041824 */ /* 0x000fe800078e023c */
[----:B------:R-:W-:Y:S01]  /*7230*/  @P1 IMAD.IADD R3, R55, 0x1, R4 ;  /* 0x0000000137031824 */ /* 0x000fe200078e0204 */
[----:B------:R-:W-:Y:S06]  /*7240*/  @P0 BRA `(.L_x_117) ;  /* 0x00000000000c0947 */ /* 0x000fec0003800000 */
[----:B------:R-:W-:Y:S04]  /*7250*/  SHF.L.U32 R2, R81, 0x1f, RZ ;  /* 0x0000001f51027819 */ /* 0x000fe800000006ff */
[----:B------:R-:W2:Y:S02]  /*7260*/  SYNCS.PHASECHK.TRANS64.TRYWAIT P0, [R0+URZ+0xa0], R2 ;  /* 0x0000a002000075a7 */ /* 0x000ea400080011ff */
[----:B--2---:R-:W-:Y:S05]  /*7270*/  @!P0 BRA `(.L_x_118) ;  /* 0x0000003400708947 */ /* 0x004fea0003800000 */
.L_x_117:
[----:B------:R-:W-:Y:S05]  /*7280*/  BSYNC B0 ;  /* 0x0000000000007941 */ /* 0x000fea0003800000 */
.L_x_116:
[----:B------:R-:W-:Y:S01]  /*7290*/  ISETP.NE.AND P0, PT, R54, RZ, PT ;  /* 0x000000ff3600720c */ /* 0x000fe20003f05270 */
[----:B--2---:R-:W-:Y:S02]  /*72a0*/  VIADD R2, R0, 0xc0 ;  /* 0x000000c000027836 */ /* 0x004fe40000000000 */
[----:B------:R-:W-:Y:S02]  /*72b0*/  IMAD.U32 R0, RZ, RZ, UR45 ;  /* 0x0000002dff007e24 */ /* 0x000fe4000f8e00ff */
[----:B------:R-:W-:Y:S03]  /*72c0*/  VIADD R82, R82, 0x1 ;  /* 0x0000000152527836 */ /* 0x000fe60000000000 */
[----:B------:R-:W-:Y:S05]  /*72d0*/  PRMT R0, R0, 0x654, R2 ;  /* 0x0000065400007816 */ /* 0x000fea0000000002 */
[----:B------:R2:W3:Y:S04]  /*72e0*/  @P0 LDS.128 R48, [R4+0x200] ;  /* 0x0002000004300984 */ /* 0x0004e80000000c00 */
        /* <DEDUP_REMOVED lines=11> */
[----:B--23--:R-:W-:Y:S02]  /*73a0*/  LOP3.LUT R81, R81, R0, RZ, 0x3c, !PT ;  /* 0x0000000051517212 */ /* 0x00cfe400078e3cff */
.L_x_115:
[----:B------:R-:W-:Y:S05]  /*73b0*/  BSYNC B1 ;  /* 0x0000000000017941 */ /* 0x000fea0003800000 */
.L_x_114:
[----:B------:R-:W-:Y:S05]  /*73c0*/  VIADD R0, R39, 0x40 ;  /* 0x0000004027007836 */ /* 0x000fea0000000000 */
[----:B------:R-:W-:Y:S04]  /*73d0*/  SHF.R.U32.HI R0, RZ, 0x15, R0 ;  /* 0x00000015ff007819 */ /* 0x000fe80000011600 */
[----:B------:R-:W-:Y:S11]  /*73e0*/  LOP3.LUT P0, RZ, R0, 0x3, R75, 0x48, !PT ;  /* 0x0000000300ff7812 */ /* 0x000ff6000780484b */
[----:B------:R-:W-:Y:S02]  /*73f0*/  @!UPT UIADD3 URZ, UPT, UPT, URZ, URZ, URZ ;  /* 0x000000fffffff290 */ /* 0x000fe4000fffe0ff */
[----:B------:R-:W-:Y:S05]  /*7400*/  @!P0 BRA `(.L_x_119) ;  /* 0x0000000000408947 */ /* 0x000fea0003800000 */
[----:B------:R-:W2:Y:S01]  /*7410*/  LDCU.64 UR8, c[0x4][0x78] ;  /* 0x01000f00ff0877ac */ /* 0x000ea20008000a00 */
[----:B------:R-:W-:Y:S01]  /*7420*/  MOV R3, 0x0 ;  /* 0x0000000000037802 */ /* 0x000fe20000000f00 */
[----:B------:R-:W-:Y:S02]  /*7430*/  HFMA2 R12, -RZ, RZ, 0, 5.9604644775390625e-08 ;  /* 0x00000001ff0c7431 */ /* 0x000fe400000001ff */
[----:B------:R-:W-:Y:S02]  /*7440*/  IMAD.MOV.U32 R8, RZ, RZ, 0x192 ;  /* 0x00000192ff087424 */ /* 0x000fe400078e00ff */
[----:B------:R-:W-:Y:S01]  /*7450*/  IMAD.MOV.U32 R13, RZ, RZ, RZ ;  /* 0x000000ffff0d7224 */ /* 0x000fe200078e00ff */
[----:B------:R-:W3:Y:S01]  /*7460*/  LDCU.64 UR6, c[0x4][0x80] ;  /* 0x01001000ff0677ac */ /* 0x000ee20008000a00 */
[----:B------:R-:W1:Y:S01]  /*7470*/  LDC.64 R2, c[0x4][R3] ;  /* 0x0100000003027b82 */ /* 0x000e620000000a00 */
[----:B------:R-:W5:Y:S01]  /*7480*/  LDCU.64 UR4, c[0x4][0x18] ;  /* 0x01000300ff0477ac */ /* 0x000f620008000a00 */
[----:B--2---:R-:W-:Y:S01]  /*7490*/  MOV R5, UR9 ;  /* 0x0000000900057c02 */ /* 0x004fe20008000f00 */
[----:B------:R-:W-:Y:S01]  /*74a0*/  IMAD.U32 R4, RZ, RZ, UR8 ;  /* 0x00000008ff047e24 */ /* 0x000fe2000f8e00ff */
[----:B---3--:R-:W-:Y:S01]  /*74b0*/  MOV R7, UR7 ;  /* 0x0000000700077c02 */ /* 0x008fe20008000f00 */
[----:B------:R-:W-:Y:S01]  /*74c0*/  IMAD.U32 R6, RZ, RZ, UR6 ;  /* 0x00000006ff067e24 */ /* 0x000fe2000f8e00ff */
[----:B-----5:R-:W-:Y:S01]  /*74d0*/  MOV R11, UR5 ;  /* 0x00000005000b7c02 */ /* 0x020fe20008000f00 */
[----:B------:R-:W-:Y:S02]  /*74e0*/  IMAD.U32 R10, RZ, RZ, UR4 ;  /* 0x00000004ff0a7e24 */ /* 0x000fe4000f8e00ff */
[----:B------:R-:W-:Y:S07]  /*74f0*/  LEPC R20, `(.L_x_119) ;  /* 0x000000001014794e */ /* 0x000fee0000000000 */
[----:B-1--4-:R-:W-:Y:S05]  /*7500*/  CALL.ABS.NOINC R2 ;  /* 0x0000000002007343 */ /* 0x012fea0003c00000 */
.L_x_119:
[C---:B------:R-:W-:Y:S01]  /*7510*/  SHF.L.U32 R2, R48.reuse, 0x10, RZ ;  /* 0x0000001030027819 */ /* 0x040fe200000006ff */
[----:B------:R-:W-:Y:S05]  /*7520*/  WARPSYNC.ALL ;  /* 0x0000000000007948 */ /* 0x000fea0003800000 */
[----:B------:R-:W-:Y:S01]  /*7530*/  R2UR UR4, R39 ;  /* 0x00000000270472ca */ /* 0x000fe200000e0000 */
[----:B------:R-:W-:Y:S01]  /*7540*/  BSSY.RECONVERGENT B0, `(.L_x_120) ;  /* 0x0000099000007945 */ /* 0x000fe20003800200 */
[C---:B------:R-:W-:Y:S02]  /*7550*/  PRMT R3, R48.reuse, 0x8880, RZ ;  /* 0x0000888030037816 */ /* 0x040fe400000000ff */
[----:B------:R-:W-:Y:S02]  /*7560*/  SHF.L.U32 R41, R48, 0x8, RZ ;  /* 0x0000000830297819 */ /* 0x000fe400000006ff */
[C---:B------:R-:W-:Y:S02]  /*7570*/  SHF.L.U32 R42, R49.reuse, 0x10, RZ ;  /* 0x00000010312a7819 */ /* 0x040fe400000006ff */
[----:B------:R-:W-:Y:S02]  /*7580*/  SHF.L.U32 R43, R49, 0x8, RZ ;  /* 0x00000008312b7819 */ /* 0x000fe400000006ff */
[----:B------:R-:W-:Y:S02]  /*7590*/  SHF.R.S32.HI R42, RZ, 0x18, R42 ;  /* 0x00000018ff2a7819 */ /* 0x000fe4000001142a */
[----:B------:R-:W-:Y:S01]  /*75a0*/  SHF.R.S32.HI R43, RZ, 0x18, R43 ;  /* 0x00000018ff2b7819 */ /* 0x000fe2000001142b */
[----:B-1----:R-:W-:Y:S01]  /*75b0*/  LDTM.16dp32bit_t0_t15.x32 R4, tmem[UR4+0x40] ;  /* 0x00004004000479ee */ /* 0x002fe20008a80000 */
[----:B------:R-:W1:Y:S01]  /*75c0*/  LDTM.16dp32bit_t16_t31.x32 R4, tmem[UR4+0x60] ;  /* 0x00006004000479ee */ /* 0x000e620008aa0000 */
[----:B------:R-:W-:Y:S02]  /*75d0*/  ISETP.NE.AND P0, PT, R87, RZ, PT ;  /* 0x000000ff5700720c */ /* 0x000fe40003f05270 */
        /* <DEDUP_REMOVED lines=16> */
[----:B------:R-:W-:Y:S01]  /*76e0*/  IMAD R5, R38, R9, RZ ;  /* 0x0000000926057224 */ /* 0x000fe200078e02ff */
[----:B------:R-:W-:Y:S01]  /*76f0*/  PRMT R7, R50, 0x8880, RZ ;  /* 0x0000888032077816 */ /* 0x000fe200000000ff */
[----:B------:R-:W-:Y:S01]  /*7700*/  IMAD R12, R38, R16, RZ ;  /* 0x00000010260c7224 */ /* 0x000fe200078e02ff */
[----:B------:R-:W-:Y:S01]  /*7710*/  I2IP.S8.S32.SAT R56, R2, R0, R56 ;  /* 0x0000000002387239 */ /* 0x000fe20000001438 */
[C---:B------:R-:W-:Y:S01]  /*7720*/  IMAD R9, R38.reuse, R13, RZ ;  /* 0x0000000d26097224 */ /* 0x040fe200078e02ff */
[----:B------:R-:W-:Y:S01]  /*7730*/  SHF.R.S32.HI R3, RZ, 0x18, R49 ;  /* 0x00000018ff037819 */ /* 0x000fe20000011431 */
[----:B------:R-:W-:Y:S01]  /*7740*/  IMAD R16, R38, R20, RZ ;  /* 0x0000001426107224 */ /* 0x000fe200078e02ff */
[----:B----4-:R-:W-:Y:S01]  /*7750*/  SHF.L.U32 R0, R44, 0x10, RZ ;  /* 0x000000102c007819 */ /* 0x010fe200000006ff */
[----:B------:R-:W-:Y:S01]  /*7760*/  IMAD R13, R38, R17, RZ ;  /* 0x00000011260d7224 */ /* 0x000fe200078e02ff */
[----:B------:R-:W-:Y:S01]  /*7770*/  SHF.L.U32 R2, R44, 0x8, RZ ;  /* 0x000000082c027819 */ /* 0x000fe200000006ff */
[C---:B------:R-:W-:Y:S01]  /*7780*/  IMAD R20, R38.reuse, R24, RZ ;  /* 0x0000001826147224 */ /* 0x040fe200078e02ff */
[----:B------:R-:W-:Y:S01]  /*7790*/  SHF.R.S32.HI R0, RZ, 0x18, R0 ;  /* 0x00000018ff007819 */ /* 0x000fe20000011400 */
[C---:B------:R-:W-:Y:S01]  /*77a0*/  IMAD R17, R38.reuse, R21, RZ ;  /* 0x0000001526117224 */ /* 0x040fe200078e02ff */
[----:B------:R-:W-:Y:S01]  /*77b0*/  SHF.R.S32.HI R2, RZ, 0x18, R2 ;  /* 0x00000018ff027819 */ /* 0x000fe20000011402 */
[C---:B------:R-:W-:Y:S02]  /*77c0*/  IMAD R24, R38.reuse, R28, RZ ;  /* 0x0000001c26187224 */ /* 0x040fe400078e02ff */
[C---:B------:R-:W-:Y:S02]  /*77d0*/  IMAD R6, R38.reuse, R10, RZ ;  /* 0x0000000a26067224 */ /* 0x040fe400078e02ff */
[C---:B------:R-:W-:Y:S02]  /*77e0*/  IMAD R21, R38.reuse, R25, RZ ;  /* 0x0000001926157224 */ /* 0x040fe400078e02ff */
[----:B------:R-:W-:Y:S01]  /*77f0*/  IMAD R28, R38, R32, RZ ;  /* 0x00000020261c7224 */ /* 0x000fe200078e02ff */
[----:B------:R-:W-:Y:S01]  /*7800*/  SHF.L.U32 R32, R50, 0x10, RZ ;  /* 0x0000001032207819 */ /* 0x000fe200000006ff */
[-C--:B------:R-:W-:Y:S02]  /*7810*/  IMAD R4, R41, R40.reuse, R4 ;  /* 0x0000002829047224 */ /* 0x080fe400078e0204 */
[----:B------:R-:W-:Y:S01]  /*7820*/  IMAD R25, R38, R29, RZ ;  /* 0x0000001d26197224 */ /* 0x000fe200078e02ff */
[----:B------:R-:W-:Y:S01]  /*7830*/  SHF.R.S32.HI R32, RZ, 0x18, R32 ;  /* 0x00000018ff207819 */ /* 0x000fe20000011420 */
[----:B------:R-:W-:Y:S02]  /*7840*/  IMAD R5, R42, R40, R5 ;  /* 0x000000282a057224 */ /* 0x000fe400078e0205 */
[----:B------:R-:W-:Y:S01]  /*7850*/  IMAD R29, R38, R33, RZ ;  /* 0x00000021261d7224 */ /* 0x000fe200078e02ff */
[----:B------:R-:W-:Y:S01]  /*7860*/  SHF.L.U32 R33, R50, 0x8, RZ ;  /* 0x0000000832217819 */ /* 0x000fe200000006ff */
[C---:B------:R-:W-:Y:S02]  /*7870*/  IMAD R11, R38.reuse, R11, RZ ;  /* 0x0000000b260b7224 */ /* 0x040fe400078e02ff */
[C---:B------:R-:W-:Y:S01]  /*7880*/  IMAD R10, R38.reuse, R14, RZ ;  /* 0x0000000e260a7224 */ /* 0x040fe200078e02ff */
[----:B------:R-:W-:Y:S01]  /*7890*/  SHF.R.S32.HI R33, RZ, 0x18, R33 ;  /* 0x00000018ff217819 */ /* 0x000fe20000011421 */
[----:B------:R-:W-:Y:S02]  /*78a0*/  IMAD R6, R43, R40, R6 ;  /* 0x000000282b067224 */ /* 0x000fe400078e0206 */
[C---:B------:R-:W-:Y:S02]  /*78b0*/  IMAD R14, R38.reuse, R18, RZ ;  /* 0x00000012260e7224 */ /* 0x040fe400078e02ff */
[C---:B------:R-:W-:Y:S02]  /*78c0*/  IMAD R18, R38.reuse, R22, RZ ;  /* 0x0000001626127224 */ /* 0x040fe400078e02ff */
[----:B------:R-:W-:Y:S01]  /*78d0*/  IMAD R11, R3, R40, R11 ;  /* 0x00000028030b7224 */ /* 0x000fe200078e020b */
[----:B------:R-:W-:Y:S01]  /*78e0*/  PRMT R3, R51, 0x8880, RZ ;  /* 0x0000888033037816 */ /* 0x000fe200000000ff */
[C---:B------:R-:W-:Y:S02]  /*78f0*/  IMAD R22, R38.reuse, R26, RZ ;  /* 0x0000001a26167224 */ /* 0x040fe400078e02ff */
[C---:B------:R-:W-:Y:S01]  /*7900*/  IMAD R26, R38.reuse, R30, RZ ;  /* 0x0000001e261a7224 */ /* 0x040fe200078e02ff */
[----:B------:R-:W-:Y:S01]  /*7910*/  I2IP.S8.S32.SAT R11, R11, R6, RZ ;  /* 0x000000060b0b7239 */ /* 0x000fe200000014ff */
[----:B------:R-:W-:Y:S01]  /*7920*/  IMAD R8, R7, R40, R8 ;  /* 0x0000002807087224 */ /* 0x000fe200078e0208 */
[----:B------:R-:W-:Y:S01]  /*7930*/  SHF.L.U32 R6, R51, 0x10, RZ ;  /* 0x0000001033067819 */ /* 0x000fe200000006ff */
[----:B------:R-:W-:Y:S01]  /*7940*/  IMAD R30, R38, R34, RZ ;  /* 0x00000022261e7224 */ /* 0x000fe200078e02ff */
[----:B------:R-:W-:Y:S01]  /*7950*/  SHF.R.S32.HI R34, RZ, 0x18, R50 ;  /* 0x00000018ff227819 */ /* 0x000fe20000011432 */
[----:B------:R-:W-:Y:S01]  /*7960*/  IMAD R9, R32, R40, R9 ;  /* 0x0000002820097224 */ /* 0x000fe200078e0209 */
[----:B------:R-:W-:Y:S01]  /*7970*/  SHF.R.S32.HI R6, RZ, 0x18, R6 ;  /* 0x00000018ff067819 */ /* 0x000fe20000011406 */
[----:B------:R-:W-:Y:S01]  /*7980*/  IMAD R15, R38, R15, RZ ;  /* 0x0000000f260f7224 */ /* 0x000fe200078e02ff */
[----:B------:R-:W-:Y:S01]  /*7990*/  I2IP.S8.S32.SAT R57, R5, R4, R11 ;  /* 0x0000000405397239 */ /* 0x000fe2000000140b */
[-C--:B------:R-:W-:Y:S01]  /*79a0*/  IMAD R10, R33, R40.reuse, R10 ;  /* 0x00000028210a7224 */ /* 0x080fe200078e020a */
[----:B------:R-:W-:Y:S01]  /*79b0*/  SHF.L.U32 R5, R45, 0x10, RZ ;  /* 0x000000102d057819 */ /* 0x000fe200000006ff */
[----:B------:R-:W-:Y:S01]  /*79c0*/  IMAD.SHL.U32 R7, R51, 0x100, RZ ;  /* 0x0000010033077824 */ /* 0x000fe200078e00ff */
[----:B------:R-:W-:Y:S01]  /*79d0*/  PRMT R4, R45, 0x8880, RZ ;  /* 0x000088802d047816 */ /* 0x000fe200000000ff */
[-C--:B------:R-:W-:Y:S01]  /*79e0*/  IMAD R15, R34, R40.reuse, R15 ;  /* 0x00000028220f7224 */ /* 0x080fe200078e020f */
[----:B------:R-:W-:Y:S01]  /*79f0*/  SHF.R.S32.HI R5, RZ, 0x18, R5 ;  /* 0x00000018ff057819 */ /* 0x000fe20000011405 */
[-C--:B------:R-:W-:Y:S01]  /*7a00*/  IMAD R12, R3, R40.reuse, R12 ;  /* 0x00000028030c7224 */ /* 0x080fe200078e020c */
[----:B------:R-:W-:Y:S01]  /*7a10*/  SHF.R.S32.HI R7, RZ, 0x18, R7 ;  /* 0x00000018ff077819 */ /* 0x000fe20000011407 */
[----:B------:R-:W-:Y:S01]  /*7a20*/  IMAD R13, R6, R40, R13 ;  /* 0x00000028060d7224 */ /* 0x000fe200078e020d */
[----:B------:R-:W-:Y:S01]  /*7a30*/  I2IP.S8.S32.SAT R15, R15, R10, RZ ;  /* 0x0000000a0f0f7239 */ /* 0x000fe200000014ff */
[----:B------:R-:W-:Y:S01]  /*7a40*/  IMAD R19, R38, R19, RZ ;  /* 0x0000001326137224 */ /* 0x000fe200078e02ff */
[----:B------:R-:W-:Y:S01]  /*7a50*/  SHF.R.S32.HI R10, RZ, 0x18, R51 ;  /* 0x00000018ff0a7819 */ /* 0x000fe20000011433 */
[----:B------:R-:W-:Y:S01]  /*7a60*/  IMAD R14, R7, R40, R14 ;  /* 0x00000028070e7224 */ /* 0x000fe200078e020e */
[----:B------:R-:W-:Y:S01]  /*7a70*/  PRMT R3, R44, 0x8880, RZ ;  /* 0x000088802c037816 */ /* 0x000fe200000000ff */
[----:B------:R-:W-:Y:S01]  /*7a80*/  IMAD R23, R38, R23, RZ ;  /* 0x0000001726177224 */ /* 0x000fe200078e02ff */
[----:B------:R-:W-:Y:S01]  /*7a90*/  I2IP.S8.S32.SAT R58, R9, R8, R15 ;  /* 0x00000008093a7239 */ /* 0x000fe2000000140f */
[-C--:B------:R-:W-:Y:S02]  /*7aa0*/  IMAD R19, R10, R40.reuse, R19 ;  /* 0x000000280a137224 */ /* 0x080fe400078e0213 */
[-C--:B------:R-:W-:Y:S01]  /*7ab0*/  IMAD R16, R3, R40.reuse, R16 ;  /* 0x0000002803107224 */ /* 0x080fe200078e0210 */
[----:B------:R-:W-:Y:S01]  /*7ac0*/  SHF.R.S32.HI R3, RZ, 0x18, R44 ;  /* 0x00000018ff037819 */ /* 0x000fe2000001142c */
[----:B------:R-:W-:Y:S01]  /*7ad0*/  IMAD R17, R0, R40, R17 ;  /* 0x0000002800117224 */ /* 0x000fe200078e0211 */
[----:B------:R-:W-:Y:S01]  /*7ae0*/  I2IP.S8.S32.SAT R14, R19, R14, RZ ;  /* 0x0000000e130e7239 */ /* 0x000fe200000014ff */
[----:B------:R-:W-:Y:S02]  /*7af0*/  IMAD.SHL.U32 R0, R45, 0x100, RZ ;  /* 0x000001002d007824 */ /* 0x000fe400078e00ff */
[-C--:B------:R-:W-:Y:S01]  /*7b00*/  IMAD R18, R2, R40.reuse, R18 ;  /* 0x0000002802127224 */ /* 0x080fe200078e0212 */
[----:B------:R-:W-:Y:S01]  /*7b10*/  SHF.R.S32.HI R2, RZ, 0x18, R45 ;  /* 0x00000018ff027819 */ /* 0x000fe2000001142d */
[-C--:B------:R-:W-:Y:S01]  /*7b20*/  IMAD R23, R3, R40.reuse, R23 ;  /* 0x0000002803177224 */ /* 0x080fe200078e0217 */
[----:B------:R-:W-:Y:S01]  /*7b30*/  SHF.R.S32.HI R0, RZ, 0x18, R0 ;  /* 0x00000018ff007819 */ /* 0x000fe20000011400 */
[-C--:B------:R-:W-:Y:S01]  /*7b40*/  IMAD R20, R4, R40.reuse, R20 ;  /* 0x0000002804147224 */ /* 0x080fe200078e0214 */
[C---:B------:R-:W-:Y:S01]  /*7b50*/  SHF.L.U32 R4, R46.reuse, 0x10, RZ ;  /* 0x000000102e047819 */ /* 0x040fe200000006ff */
[-C--:B------:R-:W-:Y:S01]  /*7b60*/  IMAD R21, R5, R40.reuse, R21 ;  /* 0x0000002805157224 */ /* 0x080fe200078e0215 */
[----:B------:R-:W-:Y:S01]  /*7b70*/  PRMT R3, R46, 0x8880, RZ ;  /* 0x000088802e037816 */ /* 0x000fe200000000ff */
[----:B------:R-:W-:Y:S01]  /*7b80*/  IMAD R27, R38, R27, RZ ;  /* 0x0000001b261b7224 */ /* 0x000fe200078e02ff */
[----:B------:R-:W-:Y:S01]  /*7b90*/  SHF.L.U32 R5, R46, 0x8, RZ ;  /* 0x000000082e057819 */ /* 0x000fe200000006ff */
[-C--:B------:R-:W-:Y:S01]  /*7ba0*/  IMAD R22, R0, R40.reuse, R22 ;  /* 0x0000002800167224 */ /* 0x080fe200078e0216 */
[----:B------:R-:W-:Y:S01]  /*7bb0*/  SHF.R.S32.HI R4, RZ, 0x18, R4 ;  /* 0x00000018ff047819 */ /* 0x000fe20000011404 */
[-C--:B------:R-:W-:Y:S01]  /*7bc0*/  IMAD R27, R2, R40.reuse, R27 ;  /* 0x00000028021b7224 */ /* 0x080fe200078e021b */
[----:B------:R-:W-:Y:S01]  /*7bd0*/  SHF.R.S32.HI R5, RZ, 0x18, R5 ;  /* 0x00000018ff057819 */ /* 0x000fe20000011405 */
[-C--:B------:R-:W-:Y:S01]  /*7be0*/  IMAD R24, R3, R40.reuse, R24 ;  /* 0x0000002803187224 */ /* 0x080fe200078e0218 */
[C---:B------:R-:W-:Y:S01]  /*7bf0*/  SHF.L.U32 R3, R47.reuse, 0x10, RZ ;  /* 0x000000102f037819 */ /* 0x040fe200000006ff */
[-C--:B------:R-:W-:Y:S01]  /*7c00*/  IMAD R25, R4, R40.reuse, R25 ;  /* 0x0000002804197224 */ /* 0x080fe200078e0219 */
[----:B------:R-:W-:Y:S01]  /*7c10*/  SHF.R.S32.HI R0, RZ, 0x18, R46 ;  /* 0x00000018ff007819 */ /* 0x000fe2000001142e */
[----:B------:R-:W-:Y:S01]  /*7c20*/  IMAD R31, R38, R31, RZ ;  /* 0x0000001f261f7224 */ /* 0x000fe200078e02ff */
[----:B------:R-:W-:Y:S01]  /*7c30*/  PRMT R2, R47, 0x8880, RZ ;  /* 0x000088802f027816 */ /* 0x000fe200000000ff */
[-C--:B------:R-:W-:Y:S01]  /*7c40*/  IMAD R26, R5, R40.reuse, R26 ;  /* 0x00000028051a7224 */ /* 0x080fe200078e021a */
[----:B------:R-:W-:Y:S01]  /*7c50*/  SHF.L.U32 R4, R47, 0x8, RZ ;  /* 0x000000082f047819 */ /* 0x000fe200000006ff */
[-C--:B------:R-:W-:Y:S01]  /*7c60*/  IMAD R31, R0, R40.reuse, R31 ;  /* 0x00000028001f7224 */ /* 0x080fe200078e021f */
[----:B------:R-:W-:Y:S01]  /*7c70*/  SHF.R.S32.HI R3, RZ, 0x18, R3 ;  /* 0x00000018ff037819 */ /* 0x000fe20000011403 */
[-C--:B------:R-:W-:Y:S01]  /*7c80*/  IMAD R28, R2, R40.reuse, R28 ;  /* 0x00000028021c7224 */ /* 0x080fe200078e021c */
[----:B------:R-:W-:Y:S01]  /*7c90*/  SHF.R.S32.HI R4, RZ, 0x18, R4 ;  /* 0x00000018ff047819 */ /* 0x000fe20000011404 */
[----:B------:R-:W-:Y:S01]  /*7ca0*/  IMAD R35, R38, R35, RZ ;  /* 0x0000002326237224 */ /* 0x000fe200078e02ff */
[----:B------:R-:W-:Y:S01]  /*7cb0*/  SHF.R.S32.HI R5, RZ, 0x18, R47 ;  /* 0x00000018ff057819 */ /* 0x000fe2000001142f */
[----:B------:R-:W-:Y:S01]  /*7cc0*/  IMAD R29, R3, R40, R29 ;  /* 0x00000028031d7224 */ /* 0x000fe200078e021d */
[----:B------:R-:W-:Y:S01]  /*7cd0*/  I2IP.S8.S32.SAT R59, R13, R12, R14 ;  /* 0x0000000c0d3b7239 */ /* 0x000fe2000000140e */
[----:B------:R-:W-:Y:S01]  /*7ce0*/  IMAD R30, R4, R40, R30 ;  /* 0x00000028041e7224 */ /* 0x000fe200078e021e */
[----:B------:R-:W-:Y:S01]  /*7cf0*/  I2IP.S8.S32.SAT R18, R23, R18, RZ ;  /* 0x0000001217127239 */ /* 0x000fe200000014ff */
[----:B------:R-:W-:Y:S01]  /*7d00*/  IMAD R35, R5, R40, R35 ;  /* 0x0000002805237224 */ /* 0x000fe200078e0223 */
[----:B------:R-:W-:Y:S01]  /*7d10*/  I2IP.S8.S32.SAT R22, R27, R22, RZ ;  /* 0x000000161b167239 */ /* 0x000fe200000014ff */
[----:B------:R1:W-:Y:S01]  /*7d20*/  STS.128 [R69+UR44+0x5200], R56 ;  /* 0x0052003845007988 */ /* 0x0003e20008000c2c */
[----:B------:R-:W-:Y:S02]  /*7d30*/  I2IP.S8.S32.SAT R26, R31, R26, RZ ;  /* 0x0000001a1f1a7239 */ /* 0x000fe400000014ff */
[----:B------:R-:W-:Y:S02]  /*7d40*/  I2IP.S8.S32.SAT R19, R35, R30, RZ ;  /* 0x0000001e23137239 */ /* 0x000fe400000014ff */
[----:B------:R-:W-:Y:S02]  /*7d50*/  I2IP.S8.S32.SAT R16, R17, R16, R18 ;  /* 0x0000001011107239 */ /* 0x000fe40000001412 */
[----:B------:R-:W-:Y:S02]  /*7d60*/  I2IP.S8.S32.SAT R17, R21, R20, R22 ;  /* 0x0000001415117239 */ /* 0x000fe40000001416 */
        /* <DEDUP_REMOVED lines=13> */
[----:B------:R-:W-:Y:S02]  /*7e40*/  UIADD3 UR4, UP0, UPT, UR62, 0x680, URZ ;  /* 0x000006803e047890 */ /* 0x000fe4000ff1e0ff */
[----:B------:R-:W-:Y:S02]  /*7e50*/  UIADD3 UR9, UPT, UPT, UR49, 0x40, URZ ;  /* 0x0000004031097890 */ /* 0x000fe4000fffe0ff */
[----:B------:R-:W-:Y:S02]  /*7e60*/  UIADD3 UR8, UPT, UPT, UR44, 0x5200, URZ ;  /* 0x000052002c087890 */ /* 0x000fe4000fffe0ff */
[----:B------:R-:W-:Y:S01]  /*7e70*/  UIADD3.X UR5, UPT, UPT, URZ, UR63, URZ, UP0, !UPT ;  /* 0x0000003fff057290 */ /* 0x000fe200087fe4ff */
[----:B------:R-:W-:Y:S01]  /*7e80*/  UMOV UR10, UR50 ;  /* 0x00000032000a7c82 */ /* 0x000fe20008000000 */
[----:B------:R-:W-:Y:S07]  /*7e90*/  UMOV UR11, UR36 ;  /* 0x00000024000b7c82 */ /* 0x000fee0008000000 */
[----:B------:R2:W-:Y:S01]  /*7ea0*/  UTMASTG.3D [UR8], [UR4] ;  /* 0x00000008040073b5 */ /* 0x0005e20008010000 */
[----:B------:R0:W-:Y:S01]  /*7eb0*/  UTMACMDFLUSH ;  /* 0x00000000000079b7 */ /* 0x0001e20000000000 */
[----:B--2---:R-:W-:Y:S04]  /*7ec0*/  DEPBAR.LE SB0, 0x1 ;  /* 0x000080400000791a */ /* 0x004fe80000000000 */
.L_x_121:
[----:B------:R-:W-:Y:S05]  /*7ed0*/  BSYNC.RECONVERGENT B0 ;  /* 0x0000000000007941 */ /* 0x000fea0003800200 */
.L_x_120:
        /* <DEDUP_REMOVED lines=14> */
.L_x_125:
[----:B------:R-:W-:Y:S05]  /*7fc0*/  BSYNC B0 ;  /* 0x0000000000007941 */ /* 0x000fea0003800000 */
.L_x_124:
[----:B------:R-:W-:Y:S01]  /*7fd0*/  ISETP.NE.AND P0, PT, R54, RZ, PT ;  /* 0x000000ff3600720c */ /* 0x000fe20003f05270 */
[----:B------:R-:W-:Y:S11]  /*7fe0*/  VIADD R82, R82, 0x1 ;  /* 0x0000000152527836 */ /* 0x000ff60000000000 */
[----:B------:R-:W-:Y:S01]  /*7ff0*/  @!UPT UIADD3 URZ, UPT, UPT, URZ, URZ, URZ ;  /* 0x000000fffffff290 */ /* 0x000fe2000fffe0ff */
[----:B------:R3:W4:Y:S04]  /*8000*/  @P0 LDS.128 R44, [R2+0x210] ;  /* 0x00021000022c0984 */ /* 0x0007280000000c00 */
[----:B------:R1:W1:Y:S01]  /*8010*/  @P0 LDS.128 R48, [R3+0x200] ;  /* 0x0002000003300984 */ /* 0x0002620000000c00 */
        /* <DEDUP_REMOVED lines=8> */
[----:B---3--:R-:W-:Y:S02]  /*80a0*/  VIADD R2, R0, 0xc0 ;  /* 0x000000c000027836 */ /* 0x008fe40000000000 */
[----:B--2---:R-:W-:Y:S05]  /*80b0*/  IMAD.U32 R0, RZ, RZ, UR45 ;  /* 0x0000002dff007e24 */ /* 0x004fea000f8e00ff */
[----:B------:R-:W-:Y:S04]  /*80c0*/  PRMT R0, R0, 0x654, R2 ;  /* 0x0000065400007816 */ /* 0x000fe80000000002 */
[----:B-----5:R2:W-:Y:S02]  /*80d0*/  SYNCS.ARRIVE.TRANS64.RED.A1T0 RZ, [R0+URZ], RZ ;  /* 0x000000ff00ff79a7 */ /* 0x0205e400081004ff */
[----:B--2---:R-:W-:Y:S04]  /*80e0*/  SEL R0, RZ, 0x1, P0 ;  /* 0x00000001ff007807 */ /* 0x004fe80000000000 */
[----:B-1--4-:R-:W-:Y:S02]  /*80f0*/  LOP3.LUT R81, R81, R0, RZ, 0x3c, !PT ;  /* 0x0000000051517212 */ /* 0x012fe400078e3cff */
.L_x_123:
[----:B------:R-:W-:Y:S05]  /*8100*/  BSYNC B1 ;  /* 0x0000000000017941 */ /* 0x000fea0003800000 */
.L_x_122:
        /* <DEDUP_REMOVED lines=21> */
.L_x_127:
        /* <DEDUP_REMOVED lines=36> */
[----:B------:R-:W-:Y:S01]  /*84a0*/  SHF.L.U32 R0, R44, 0x10, RZ ;  /* 0x000000102c007819 */ /* 0x000fe200000006ff */
        /* <DEDUP_REMOVED lines=110> */
[----:B------:R-:W-:Y:S02]  /*8b90*/  UIADD3 UR4, UPT, UPT, UR44, 0x4200, URZ ;  /* 0x000042002c047890 */ /* 0x000fe4000fffe0ff */
[----:B------:R-:W-:Y:S01]  /*8ba0*/  UIADD3 UR9, UPT, UPT, UR49, 0x80, URZ ;  /* 0x0000008031097890 */ /* 0x000fe2000fffe0ff */
[----:B------:R-:W-:Y:S01]  /*8bb0*/  UMOV UR10, UR50 ;  /* 0x00000032000a7c82 */ /* 0x000fe20008000000 */
[----:B------:R-:W-:Y:S02]  /*8bc0*/  UMOV UR11, UR36 ;  /* 0x00000024000b7c82 */ /* 0x000fe40008000000 */
        /* <DEDUP_REMOVED lines=8> */
.L_x_129:
[----:B------:R-:W-:Y:S05]  /*8c50*/  BSYNC.RECONVERGENT B0 ;  /* 0x0000000000007941 */ /* 0x000fea0003800200 */
.L_x_128:
        /* <DEDUP_REMOVED lines=14> */
.L_x_133:
[----:B------:R-:W-:Y:S05]  /*8d40*/  BSYNC B0 ;  /* 0x0000000000007941 */ /* 0x000fea0003800000 */
.L_x_132:
        /* <DEDUP_REMOVED lines=18> */
.L_x_131:
[----:B------:R-:W-:Y:S05]  /*8e70*/  BSYNC B1 ;  /* 0x0000000000017941 */ /* 0x000fea0003800000 */
.L_x_130:
        /* <DEDUP_REMOVED lines=21> */
.L_x_135:
[----:B------:R-:W-:Y:S01]  /*8fd0*/  ISETP.NE.AND P0, PT, R87, RZ, PT ;  /* 0x000000ff5700720c */ /* 0x000fe20003f05270 */
[----:B------:R-:W-:Y:S05]  /*8fe0*/  WARPSYNC.ALL ;  /* 0x0000000000007948 */ /* 0x000fea0003800000 */
[----:B------:R-:W-:Y:S01]  /*8ff0*/  IMAD.SHL.U32 R66, R49, 0x100, RZ ;  /* 0x0000010031427824 */ /* 0x000fe200078e00ff */
[----:B------:R-:W-:Y:S01]  /*9000*/  R2UR UR4, R39 ;  /* 0x00000000270472ca */ /* 0x000fe200000e0000 */
[----:B------:R-:W-:Y:S01]  /*9010*/  IMAD.SHL.U32 R60, R51, 0x100, RZ ;  /* 0x00000100333c7824 */ /* 0x000fe200078e00ff */
[C---:B------:R-:W-:Y:S01]  /*9020*/  SHF.L.U32 R2, R48.reuse, 0x10, RZ ;  /* 0x0000001030027819 */ /* 0x040fe200000006ff */
[----:B----4-:R-:W-:Y:S01]  /*9030*/  IMAD.SHL.U32 R54, R45, 0x100, RZ ;  /* 0x000001002d367824 */ /* 0x010fe200078e00ff */
[C---:B------:R-:W-:Y:S01]  /*9040*/  PRMT R0, R48.reuse, 0x8880, RZ ;  /* 0x0000888030007816 */ /* 0x040fe200000000ff */
[----:B------:R-:W-:Y:S01]  /*9050*/  BSSY.RECONVERGENT B0, `(.L_x_136) ;  /* 0x000009e000007945 */ /* 0x000fe20003800200 */
[----:B------:R-:W-:Y:S02]  /*9060*/  SHF.L.U32 R3, R48, 0x8, RZ ;  /* 0x0000000830037819 */ /* 0x000fe400000006ff */
[----:B------:R-:W-:Y:S02]  /*9070*/  SHF.R.S32.HI R2, RZ, 0x18, R2 ;  /* 0x00000018ff027819 */ /* 0x000fe40000011402 */
[----:B------:R-:W-:Y:S02]  /*9080*/  PRMT R68, R49, 0x8880, RZ ;  /* 0x0000888031447816 */ /* 0x000fe400000000ff */
[----:B------:R-:W-:Y:S01]  /*9090*/  SHF.R.S32.HI R3, RZ, 0x18, R3 ;  /* 0x00000018ff037819 */ /* 0x000fe20000011403 */
[----:B-1----:R-:W-:Y:S01]  /*90a0*/  LDTM.16dp32bit_t0_t15.x32 R4, tmem[UR4+0xc0] ;  /* 0x0000c004000479ee */ /* 0x002fe20008a80000 */
[----:B------:R-:W1:Y:S01]  /*90b0*/  LDTM.16dp32bit_t16_t31.x32 R4, tmem[UR4+0xe0] ;  /* 0x0000e004000479ee */ /* 0x000e620008aa0000 */
[----:B------:R-:W-:Y:S01]  /*90c0*/  NOP ;  /* 0x0000000000007918 */ /* 0x000fe20000000000 */
[----:B------:R-:W-:Y:S02]  /*90d0*/  SHF.L.U32 R63, R50, 0x8, RZ ;  /* 0x00000008323f7819 */ /* 0x000fe400000006ff */
[C---:B------:R-:W-:Y:S02]  /*90e0*/  PRMT R62, R51.reuse, 0x8880, RZ ;  /* 0x00008880333e7816 */ /* 0x040fe400000000ff */
[----:B------:R-:W-:Y:S02]  /*90f0*/  SHF.L.U32 R61, R51, 0x10, RZ ;  /* 0x00000010333d7819 */ /* 0x000fe400000006ff */
[----:B------:R-:W-:Y:S02]  /*9100*/  R2UR UR5, R52 ;  /* 0x00000000340572ca */ /* 0x000fe400000e0000 */
[----:B------:R-:W-:Y:S01]  /*9110*/  SHF.R.S32.HI R39, RZ, 0x18, R48 ;  /* 0x00000018ff277819 */ /* 0x000fe20000011430 */
[----:B------:R-:W-:Y:S01]  /*9120*/  IMAD.SHL.U32 R48, R47, 0x100, RZ ;  /* 0x000001002f307824 */ /* 0x000fe200078e00ff */
[----:B------:R-:W-:Y:S02]  /*9130*/  SHF.L.U32 R67, R49, 0x10, RZ ;  /* 0x0000001031437819 */ /* 0x000fe400000006ff */
[C---:B------:R-:W-:Y:S02]  /*9140*/  PRMT R65, R50.reuse, 0x8880, RZ ;  /* 0x0000888032417816 */ /* 0x040fe400000000ff */
[----:B------:R-:W-:Y:S02]  /*9150*/  SHF.R.S32.HI R41, RZ, 0x18, R49 ;  /* 0x00000018ff297819 */ /* 0x000fe40000011431 */
[----:B------:R-:W-:Y:S02]  /*9160*/  SHF.L.U32 R64, R50, 0x10, RZ ;  /* 0x0000001032407819 */ /* 0x000fe400000006ff */
[----:B------:R-:W-:Y:S01]  /*9170*/  SHF.R.S32.HI R42, RZ, 0x18, R50 ;  /* 0x00000018ff2a7819 */ /* 0x000fe20000011432 */
[----:B------:R-:W-:Y:S01]  /*9180*/  UIADD3 UR4, UPT, UPT, UR5, 0x130, URZ ;  /* 0x0000013005047890 */ /* 0x000fe2000fffe0ff */
[----:B------:R-:W-:Y:S01]  /*9190*/  PRMT R59, R44, 0x8880, RZ ;  /* 0x000088802c3b7816 */ /* 0x000fe200000000ff */
[C---:B-1----:R-:W-:Y:S02]  /*91a0*/  IMAD R4, R38.reuse, R4, RZ ;  /* 0x0000000426047224 */ /* 0x042fe400078e02ff */
[----:B------:R-:W-:Y:S01]  /*91b0*/  UPRMT UR4, UR45, 0x654, UR4 ;  /* 0x000006542d047896 */ /* 0x000fe20008000004 */
[C---:B------:R-:W-:Y:S01]  /*91c0*/  IMAD R5, R38.reuse, R5, RZ ;  /* 0x0000000526057224 */ /* 0x040fe200078e02ff */
[----:B------:R-:W-:Y:S01]  /*91d0*/  SHF.R.S32.HI R43, RZ, 0x18, R51 ;  /* 0x00000018ff2b7819 */ /* 0x000fe20000011433 */
[----:B------:R-:W-:Y:S01]  /*91e0*/  IMAD R6, R38, R6, RZ ;  /* 0x0000000626067224 */ /* 0x000fe200078e02ff */
[----:B------:R-:W-:Y:S01]  /*91f0*/  SHF.L.U32 R51, R46, 0x8, RZ ;  /* 0x000000082e337819 */ /* 0x000fe200000006ff */
[----:B------:R-:W-:Y:S01]  /*9200*/  IMAD R4, R0, R40, R4 ;  /* 0x0000002800047224 */ /* 0x000fe200078e0204 */
[----:B------:R-:W-:Y:S01]  /*9210*/  MOV R0, R68 ;  /* 0x0000004400007202 */ /* 0x000fe20000000f00 */
[----:B------:R-:W-:Y:S01]  /*9220*/  IMAD R7, R38, R7, RZ ;  /* 0x0000000726077224 */ /* 0x000fe200078e02ff */
[----:B------:R-:W-:Y:S01]  /*9230*/  SHF.L.U32 R58, R44, 0x10, RZ ;  /* 0x000000102c3a7819 */ /* 0x000fe200000006ff */
[-C--:B------:R-:W-:Y:S01]  /*9240*/  IMAD R5, R2, R40.reuse, R5 ;  /* 0x0000002802057224 */ /* 0x080fe200078e0205 */
[----:B------:R-:W-:Y:S01]  /*9250*/  SYNCS.ARRIVE.TRANS64.RED.A1T0 RZ, [UR4], RZ ;  /* 0x000000ffffff79a7 */ /* 0x000fe20008100404 */
[----:B------:R-:W-:Y:S01]  /*9260*/  IMAD R6, R3, R40, R6 ;  /* 0x0000002803067224 */ /* 0x000fe200078e0206 */
[----:B------:R-:W-:Y:S01]  /*9270*/  SHF.R.S32.HI R2, RZ, 0x18, R67 ;  /* 0x00000018ff027819 */ /* 0x000fe20000011443 */
[C---:B------:R-:W-:Y:S01]  /*9280*/  IMAD R8, R38.reuse, R8, RZ ;  /* 0x0000000826087224 */ /* 0x040fe200078e02ff */
[----:B------:R-:W-:Y:S01]  /*9290*/  SHF.R.S32.HI R3, RZ, 0x18, R66 ;  /* 0x00000018ff037819 */ /* 0x000fe20000011442 */
[-C--:B------:R-:W-:Y:S01]  /*92a0*/  IMAD R7, R39, R40.reuse, R7 ;  /* 0x0000002827077224 */ /* 0x080fe200078e0207 */
[----:B------:R-:W-:Y:S01]  /*92b0*/  MOV R39, R65 ;  /* 0x0000004100277202 */ /* 0x000fe20000000f00 */
[----:B------:R-:W-:Y:S01]  /*92c0*/  IMAD R9, R38, R9, RZ ;  /* 0x0000000926097224 */ /* 0x000fe200078e02ff */
[C---:B------:R-:W-:Y:S01]  /*92d0*/  PRMT R56, R45.reuse, 0x8880, RZ ;  /* 0x000088802d387816 */ /* 0x040fe200000000ff */
[----:B------:R-:W-:Y:S01]  /*92e0*/  IMAD R8, R0, R40, R8 ;  /* 0x0000002800087224 */ /* 0x000fe200078e0208 */
[----:B------:R-:W-:Y:S01]  /*92f0*/  SHF.L.U32 R55, R45, 0x10, RZ ;  /* 0x000000102d377819 */ /* 0x000fe200000006ff */
[----:B------:R-:W-:Y:S01]  /*9300*/  IMAD R10, R38, R10, RZ ;  /* 0x0000000a260a7224 */ /* 0x000fe200078e02ff */
[----:B------:R-:W-:Y:S01]  /*9310*/  PRMT R53, R46, 0x8880, RZ ;  /* 0x000088802e357816 */ /* 0x000fe200000000ff */
[----:B------:R-:W-:Y:S01]  /*9320*/  IMAD R9, R2, R40, R9 ;  /* 0x0000002802097224 */ /* 0x000fe200078e0209 */
[----:B------:R-:W-:Y:S01]  /*9330*/  SHF.R.S32.HI R45, RZ, 0x18, R45 ;  /* 0x00000018ff2d7819 */ /* 0x000fe2000001142d */
[----:B------:R-:W-:Y:S01]  /*9340*/  IMAD R0, R38, R20, RZ ;  /* 0x0000001426007224 */ /* 0x000fe200078e02ff */
[----:B------:R-:W-:Y:S01]  /*9350*/  SHF.L.U32 R52, R46, 0x10, RZ ;  /* 0x000000102e347819 */ /* 0x000fe200000006ff */
[C---:B------:R-:W-:Y:S01]  /*9360*/  IMAD R11, R38.reuse, R11, RZ ;  /* 0x0000000b260b7224 */ /* 0x040fe200078e02ff */
[C---:B------:R-:W-:Y:S01]  /*9370*/  PRMT R50, R47.reuse, 0x8880, RZ ;  /* 0x000088802f327816 */ /* 0x040fe200000000ff */
[C---:B------:R-:W-:Y:S01]  /*9380*/  IMAD R2, R38.reuse, R21, RZ ;  /* 0x0000001526027224 */ /* 0x040fe200078e02ff */
[----:B------:R-:W-:Y:S01]  /*9390*/  SHF.R.S32.HI R46, RZ, 0x18, R46 ;  /* 0x00000018ff2e7819 */ /* 0x000fe2000001142e */
[C---:B------:R-:W-:Y:S01]  /*93a0*/  IMAD R20, R38.reuse, R24, RZ ;  /* 0x0000001826147224 */ /* 0x040fe200078e02ff */
[----:B------:R-:W-:Y:S01]  /*93b0*/  SHF.L.U32 R49, R47, 0x10, RZ ;  /* 0x000000102f317819 */ /* 0x000fe200000006ff */
[C---:B------:R-:W-:Y:S01]  /*93c0*/  IMAD R21, R38.reuse, R25, RZ ;  /* 0x0000001926157224 */ /* 0x040fe200078e02ff */
[----:B------:R-:W-:Y:S01]  /*93d0*/  SHF.R.S32.HI R47, RZ, 0x18, R47 ;  /* 0x00000018ff2f7819 */ /* 0x000fe2000001142f */
[----:B------:R-:W-:Y:S01]  /*93e0*/  IMAD R24, R38, R28, RZ ;  /* 0x0000001c26187224 */ /* 0x000fe200078e02ff */
[----:B------:R-:W-:Y:S01]  /*93f0*/  SHF.L.U32 R57, R44, 0x8, RZ ;  /* 0x000000082c397819 */ /* 0x000fe200000006ff */
[----:B------:R-:W-:Y:S01]  /*9400*/  IMAD R10, R3, R40, R10 ;  /* 0x00000028030a7224 */ /* 0x000fe200078e020a */
[----:B------:R-:W-:Y:S01]  /*9410*/  SHF.R.S32.HI R44, RZ, 0x18, R44 ;  /* 0x00000018ff2c7819 */ /* 0x000fe2000001142c */
[----:B------:R-:W-:Y:S01]  /*9420*/  IMAD R12, R38, R12, RZ ;  /* 0x0000000c260c7224 */ /* 0x000fe200078e02ff */
[----:B------:R-:W-:Y:S01]  /*9430*/  IADD3 R36, PT, PT, R36, 0x1, RZ ;  /* 0x0000000124247810 */ /* 0x000fe20007ffe0ff */
[C---:B------:R-:W-:Y:S02]  /*9440*/  IMAD R25, R38.reuse, R29, RZ ;  /* 0x0000001d26197224 */ /* 0x040fe400078e02ff */
[C---:B------:R-:W-:Y:S01]  /*9450*/  IMAD R28, R38.reuse, R32, RZ ;  /* 0x00000020261c7224 */ /* 0x040fe200078e02ff */
[----:B------:R-:W-:Y:S01]  /*9460*/  SHF.R.S32.HI R32, RZ, 0x18, R64 ;  /* 0x00000018ff207819 */ /* 0x000fe20000011440 */
[C---:B------:R-:W-:Y:S01]  /*9470*/  IMAD R29, R38.reuse, R33, RZ ;  /* 0x00000021261d7224 */ /* 0x040fe200078e02ff */
[----:B------:R-:W-:Y:S01]  /*9480*/  I2IP.S8.S32.SAT R33, R7, R6, RZ ;  /* 0x0000000607217239 */ /* 0x000fe200000014ff */
[----:B------:R-:W-:Y:S01]  /*9490*/  IMAD R11, R41, R40, R11 ;  /* 0x00000028290b7224 */ /* 0x000fe200078e020b */
[----:B------:R-:W-:Y:S01]  /*94a0*/  SHF.R.S32.HI R6, RZ, 0x18, R63 ;  /* 0x00000018ff067819 */ /* 0x000fe2000001143f */
[C---:B------:R-:W-:Y:S01]  /*94b0*/  IMAD R13, R38.reuse, R13, RZ ;  /* 0x0000000d260d7224 */ /* 0x040fe200078e02ff */
[----:B------:R-:W-:Y:S01]  /*94c0*/  MOV R7, R62 ;  /* 0x0000003e00077202 */ /* 0x000fe20000000f00 */
[C---:B------:R-:W-:Y:S02]  /*94d0*/  IMAD R14, R38.reuse, R14, RZ ;  /* 0x0000000e260e7224 */ /* 0x040fe400078e02ff */
[C---:B------:R-:W-:Y:S02]  /*94e0*/  IMAD R3, R38.reuse, R22, RZ ;  /* 0x0000001626037224 */ /* 0x040fe400078e02ff */
[----:B------:R-:W-:Y:S02]  /*94f0*/  IMAD R12, R39, R40, R12 ;  /* 0x00000028270c7224 */ /* 0x000fe400078e020c */
[C---:B------:R-:W-:Y:S02]  /*9500*/  IMAD R22, R38.reuse, R26, RZ ;  /* 0x0000001a26167224 */ /* 0x040fe400078e02ff */
[C---:B------:R-:W-:Y:S02]  /*9510*/  IMAD R15, R38.reuse, R15, RZ ;  /* 0x0000000f260f7224 */ /* 0x040fe400078e02ff */
[----:B------:R-:W-:Y:S02]  /*9520*/  IMAD R26, R38, R30, RZ ;  /* 0x0000001e261a7224 */ /* 0x000fe400078e02ff */
[----:B------:R-:W-:Y:S02]  /*9530*/  IMAD R13, R32, R40, R13 ;  /* 0x00000028200d7224 */ /* 0x000fe400078e020d */
[C---:B------:R-:W-:Y:S01]  /*9540*/  IMAD R30, R38.reuse, R34, RZ ;  /* 0x00000022261e7224 */ /* 0x040fe200078e02ff */
[----:B------:R-:W-:Y:S01]  /*9550*/  I2IP.S8.S32.SAT R34, R11, R10, RZ ;  /* 0x0000000a0b227239 */ /* 0x000fe200000014ff */
[----:B------:R-:W-:Y:S01]  /*9560*/  IMAD R16, R38, R16, RZ ;  /* 0x0000001026107224 */ /* 0x000fe200078e02ff */
[----:B------:R-:W-:Y:S01]  /*9570*/  SHF.R.S32.HI R10, RZ, 0x18, R61 ;  /* 0x00000018ff0a7819 */ /* 0x000fe2000001143d */
[----:B------:R-:W-:Y:S01]  /*9580*/  IMAD R14, R6, R40, R14 ;  /* 0x00000028060e7224 */ /* 0x000fe200078e020e */
[----:B------:R-:W-:Y:S01]  /*9590*/  I2IP.S8.S32.SAT R61, R9, R8, R34 ;  /* 0x00000008093d7239 */ /* 0x000fe20000001422 */
[----:B------:R-:W-:Y:S01]  /*95a0*/  IMAD R17, R38, R17, RZ ;  /* 0x0000001126117224 */ /* 0x000fe200078e02ff */
[----:B------:R-:W-:Y:S01]  /*95b0*/  SHF.R.S32.HI R11, RZ, 0x18, R60 ;  /* 0x00000018ff0b7819 */ /* 0x000fe2000001143c */
[----:B------:R-:W-:Y:S01]  /*95c0*/  IMAD R15, R42, R40, R15 ;  /* 0x000000282a0f7224 */ /* 0x000fe200078e020f */
[----:B------:R-:W-:Y:S01]  /*95d0*/  I2IP.S8.S32.SAT R60, R5, R4, R33 ;  /* 0x00000004053c7239 */ /* 0x000fe20000001421 */
[C---:B------:R-:W-:Y:S01]  /*95e0*/  IMAD R18, R38.reuse, R18, RZ ;  /* 0x0000001226127224 */ /* 0x040fe200078e02ff */
[----:B------:R-:W-:Y:S01]  /*95f0*/  SHF.R.S32.HI R5, RZ, 0x18, R58 ;  /* 0x00000018ff057819 */ /* 0x000fe2000001143a */
[----:B------:R-:W-:Y:S01]  /*9600*/  IMAD R16, R7, R40, R16 ;  /* 0x0000002807107224 */ /* 0x000fe200078e0210 */
[----:B------:R-:W-:Y:S01]  /*9610*/  I2IP.S8.S32.SAT R14, R15, R14, RZ ;  /* 0x0000000e0f0e7239 */ /* 0x000fe200000014ff */
[----:B------:R-:W-:Y:S01]  /*9620*/  IMAD R19, R38, R19, RZ ;  /* 0x0000001326137224 */ /* 0x000fe200078e02ff */
[----:B------:R-:W-:Y:S01]  /*9630*/  SHF.R.S32.HI R7, RZ, 0x18, R48 ;  /* 0x00000018ff077819 */ /* 0x000fe20000011430 */
[----:B------:R-:W-:Y:S01]  /*9640*/  IMAD R17, R10, R40, R17 ;  /* 0x000000280a117224 */ /* 0x000fe200078e0211 */
[----:B------:R-:W-:Y:S01]  /*9650*/  I2IP.S8.S32.SAT R62, R13, R12, R14 ;  /* 0x0000000c0d3e7239 */ /* 0x000fe2000000140e */
[-C--:B------:R-:W-:Y:S01]  /*9660*/  IMAD R18, R11, R40.reuse, R18 ;  /* 0x000000280b127224 */ /* 0x080fe200078e0212 */
[----:B------:R-:W-:Y:S01]  /*9670*/  SHF.R.S32.HI R6, RZ, 0x18, R57 ;  /* 0x00000018ff067819 */ /* 0x000fe20000011439 */
[----:B------:R-:W-:Y:S02]  /*9680*/  IMAD.MOV.U32 R4, RZ, RZ, R59 ;  /* 0x000000ffff047224 */ /* 0x000fe400078e003b */
[-C--:B------:R-:W-:Y:S02]  /*9690*/  IMAD R19, R43, R40.reuse, R19 ;  /* 0x000000282b137224 */ /* 0x080fe400078e0213 */
[----:B------:R-:W-:Y:S01]  /*96a0*/  IMAD R0, R4, R40, R0 ;  /* 0x0000002804007224 */ /* 0x000fe200078e0200 */
[----:B------:R-:W-:Y:S01]  /*96b0*/  MOV R4, R56 ;  /* 0x0000003800047202 */ /* 0x000fe20000000f00 */
[----:B------:R-:W-:Y:S01]  /*96c0*/  IMAD R23, R38, R23, RZ ;  /* 0x0000001726177224 */ /* 0x000fe200078e02ff */
[----:B------:R-:W-:Y:S01]  /*96d0*/  I2IP.S8.S32.SAT R18, R19, R18, RZ ;  /* 0x0000001213127239 */ /* 0x000fe200000014ff */
[-C--:B------:R-:W-:Y:S01]  /*96e0*/  IMAD R2, R5, R40.reuse, R2 ;  /* 0x0000002805027224 */ /* 0x080fe200078e0202 */
[----:B------:R-:W-:Y:S01]  /*96f0*/  SHF.R.S32.HI R5, RZ, 0x18, R55 ;  /* 0x00000018ff057819 */ /* 0x000fe20000011437 */
[----:B------:R-:W-:Y:S01]  /*9700*/  IMAD R3, R6, R40, R3 ;  /* 0x0000002806037224 */ /* 0x000fe200078e0203 */
[----:B------:R-:W-:Y:S01]  /*9710*/  I2IP.S8.S32.SAT R63, R17, R16, R18 ;  /* 0x00000010113f7239 */ /* 0x000fe20000001412 */
[-C--:B------:R-:W-:Y:S01]  /*9720*/  IMAD R23, R44, R40.reuse, R23 ;  /* 0x000000282c177224 */ /* 0x080fe200078e0217 */
[----:B------:R-:W-:Y:S01]  /*9730*/  SHF.R.S32.HI R6, RZ, 0x18, R54 ;  /* 0x00000018ff067819 */ /* 0x000fe20000011436 */
[-C--:B------:R-:W-:Y:S01]  /*9740*/  IMAD R20, R4, R40.reuse, R20 ;  /* 0x0000002804147224 */ /* 0x080fe200078e0214 */
[----:B------:R-:W-:Y:S01]  /*9750*/  MOV R4, R53 ;  /* 0x0000003500047202 */ /* 0x000fe20000000f00 */
[----:B------:R1:W-:Y:S01]  /*9760*/  STS.128 [R69+UR44+0x5200], R60 ;  /* 0x0052003c45007988 */ /* 0x0003e20008000c2c */
[----:B------:R-:W-:Y:S01]  /*9770*/  IMAD R27, R38, R27, RZ ;  /* 0x0000001b261b7224 */ /* 0x000fe200078e02ff */
[----:B------:R-:W-:Y:S01]  /*9780*/  I2IP.S8.S32.SAT R3, R23, R3, RZ ;  /* 0x0000000317037239 */ /* 0x000fe200000014ff */
[-C--:B------:R-:W-:Y:S01]  /*9790*/  IMAD R21, R5, R40.reuse, R21 ;  /* 0x0000002805157224 */ /* 0x080fe200078e0215 */
[----:B------:R-:W-:Y:S01]  /*97a0*/  SHF.R.S32.HI R5, RZ, 0x18, R52 ;  /* 0x00000018ff057819 */ /* 0x000fe20000011434 */
[-C--:B------:R-:W-:Y:S01]  /*97b0*/  IMAD R22, R6, R40.reuse, R22 ;  /* 0x0000002806167224 */ /* 0x080fe200078e0216 */
[----:B------:R-:W-:Y:S01]  /*97c0*/  SHF.R.S32.HI R6, RZ, 0x18, R49 ;  /* 0x00000018ff067819 */ /* 0x000fe20000011431 */
[-C--:B------:R-:W-:Y:S02]  /*97d0*/  IMAD R27, R45, R40.reuse, R27 ;  /* 0x000000282d1b7224 */ /* 0x080fe400078e021b */
[-C--:B------:R-:W-:Y:S01]  /*97e0*/  IMAD R24, R4, R40.reuse, R24 ;  /* 0x0000002804187224 */ /* 0x080fe200078e0218 */
[----:B------:R-:W-:Y:S01]  /*97f0*/  SHF.R.S32.HI R4, RZ, 0x18, R51 ;  /* 0x00000018ff047819 */ /* 0x000fe20000011433 */
[----:B------:R-:W-:Y:S01]  /*9800*/  IMAD R25, R5, R40, R25 ;  /* 0x0000002805197224 */ /* 0x000fe200078e0219 */
[----:B------:R-:W-:Y:S01]  /*9810*/  MOV R5, R50 ;  /* 0x0000003200057202 */ /* 0x000fe20000000f00 */
[----:B------:R-:W-:Y:S02]  /*9820*/  IMAD R31, R38, R31, RZ ;  /* 0x0000001f261f7224 */ /* 0x000fe400078e02ff */
[----:B------:R-:W-:Y:S01]  /*9830*/  IMAD R26, R4, R40, R26 ;  /* 0x00000028041a7224 */ /* 0x000fe200078e021a */
[----:B------:R-:W-:Y:S01]  /*9840*/  I2IP.S8.S32.SAT R4, R2, R0, R3 ;  /* 0x0000000002047239 */ /* 0x000fe20000001403 */
[-C--:B------:R-:W-:Y:S02]  /*9850*/  IMAD R31, R46, R40.reuse, R31 ;  /* 0x000000282e1f7224 */ /* 0x080fe400078e021f */
[----:B------:R-:W-:Y:S01]  /*9860*/  IMAD R28, R5, R40, R28 ;  /* 0x00000028051c7224 */ /* 0x000fe200078e021c */
[----:B------:R-:W-:Y:S01]  /*9870*/  I2IP.S8.S32.SAT R5, R27, R22, RZ ;  /* 0x000000161b057239 */ /* 0x000fe200000014ff */
[----:B------:R-:W-:Y:S01]  /*9880*/  IMAD R29, R6, R40, R29 ;  /* 0x00000028061d7224 */ /* 0x000fe200078e021d */
[----:B------:R-:W-:Y:S01]  /*9890*/  I2IP.S8.S32.SAT R6, R31, R26, RZ ;  /* 0x0000001a1f067239 */ /* 0x000fe200000014ff */
[----:B------:R-:W-:Y:S01]  /*98a0*/  IMAD R35, R38, R35, RZ ;  /* 0x0000002326237224 */ /* 0x000fe200078e02ff */
[----:B------:R-:W-:Y:S01]  /*98b0*/  I2IP.S8.S32.SAT R5, R21, R20, R5 ;  /* 0x0000001415057239 */ /* 0x000fe20000001405 */
[----:B------:R-:W-:Y:S01]  /*98c0*/  IMAD R30, R7, R40, R30 ;  /* 0x00000028071e7224 */ /* 0x000fe200078e021e */
[----:B------:R-:W-:Y:S01]  /*98d0*/  I2IP.S8.S32.SAT R6, R25, R24, R6 ;  /* 0x0000001819067239 */ /* 0x000fe20000001406 */
[----:B------:R-:W-:Y:S05]  /*98e0*/  IMAD R35, R47, R40, R35 ;  /* 0x000000282f237224 */ /* 0x000fea00078e0223 */
[----:B------:R-:W-:Y:S04]  /*98f0*/  I2IP.S8.S32.SAT R7, R35, R30, RZ ;  /* 0x0000001e23077239 */ /* 0x000fe800000014ff */
[----:B------:R-:W-:Y:S05]  /*9900*/  I2IP.S8.S32.SAT R7, R29, R28, R7 ;  /* 0x0000001c1d077239 */ /* 0x000fea0000001407 */
        /* <DEDUP_REMOVED lines=18> */
.L_x_137:
[----:B------:R-:W-:Y:S05]  /*9a30*/  BSYNC.RECONVERGENT B0 ;  /* 0x0000000000007941 */ /* 0x000fea0003800200 */
.L_x_136:
[----:B------:R-:W-:Y:S01]  /*9a40*/  R2UR UR5, R76 ;  /* 0x000000004c0572ca */ /* 0x000fe200000e0000 */
[----:B------:R-:W-:Y:S01]  /*9a50*/  BAR.SYNC.DEFER_BLOCKING 0x1, 0x80 ;  /* 0x0042000000007b1d */ /* 0x000fe20000010000 */
[----:B------:R-:W-:Y:S01]  /*9a60*/  R2UR UR4, R77 ;  /* 0x000000004d0472ca */ /* 0x000fe200000e0000 */
[----:B------:R-:W-:Y:S01]  /*9a70*/  UISETP.NE.AND UP0, UPT, UR46, URZ, UPT ;  /* 0x000000ff2e00728c */ /* 0x000fe2000bf05270 */
[----:B------:R-:W-:Y:S02]  /*9a80*/  ISETP.NE.AND P0, PT, R79, 0x2, PT ;  /* 0x000000024f00780c */ /* 0x000fe40003f05270 */
[----:B------:R-:W-:Y:S02]  /*9a90*/  ISETP.NE.AND P1, PT, R36, 0x4, PT ;  /* 0x000000042400780c */ /* 0x000fe40003f25270 */
[----:B------:R-:W-:Y:S02]  /*9aa0*/  SEL R2, RZ, 0x1, P0 ;  /* 0x00000001ff027807 */ /* 0x000fe40000000000 */
[----:B------:R-:W-:Y:S02]  /*9ab0*/  SEL R0, RZ, 0x1, P1 ;  /* 0x00000001ff007807 */ /* 0x000fe40000800000 */
[----:B------:R-:W-:Y:S01]  /*9ac0*/  LOP3.LUT R83, R83, R2, RZ, 0x3c, !PT ;  /* 0x0000000253537212 */ /* 0x000fe200078e3cff */
[----:B------:R-:W-:Y:S01]  /*9ad0*/  UIADD3 UR31, UPT, UPT, UR37, UR5, URZ ;  /* 0x00000005251f7290 */ /* 0x000fe2000fffe0ff */
[----:B------:R-:W-:Y:S01]  /*9ae0*/  LOP3.LUT R84, R84, R0, RZ, 0x3c, !PT ;  /* 0x0000000054547212 */ /* 0x000fe200078e3cff */
[----:B------:R-:W-:Y:S01]  /*9af0*/  UIADD3 UR30, UPT, UPT, UR38, UR4, URZ ;  /* 0x00000004261e7290 */ /* 0x000fe2000fffe0ff */
[----:B------:R-:W-:Y:S02]  /*9b00*/  SEL R79, R79, RZ, P0 ;  /* 0x000000ff4f4f7207 */ /* 0x000fe40000000000 */
[----:B------:R-:W-:Y:S01]  /*9b10*/  SEL R36, R36, RZ, P1 ;  /* 0x000000ff24247207 */ /* 0x000fe20000800000 */
[----:B------:R-:W-:Y:S01]  /*9b20*/  UMOV UR36, UR59 ;  /* 0x0000003b00247c82 */ /* 0x000fe20008000000 */
[----:B------:R-:W-:Y:S07]  /*9b30*/  BRA.U UP0, `(.L_x_138) ;  /* 0xffffffb900c47547 */ /* 0x000fee000b83ffff */
[----:B------:R-:W-:Y:S05]  /*9b40*/  EXIT ;  /* 0x000000000000794d */ /* 0x000fea0003800000 */
.L_x_25:
[----:B---3--:R3:W4:Y:S02]  /*9b50*/  SYNCS.PHASECHK.TRANS64.TRYWAIT P0, [R0+URZ+0x160], R2 ;  /* 0x00016002000075a7 */ /* 0x00872400080011ff */
[----:B----4-:R-:W-:Y:S05]  /*9b60*/  @!P0 NANOSLEEP.SYNCS 0x989680 ;  /* 0x009896800000895d */ /* 0x010fea0003900000 */
[----:B------:R-:W4:Y:S02]  /*9b70*/  @!P0 SYNCS.PHASECHK.TRANS64 P0, [R0+URZ+0x160], R2 ;  /* 0x00016002000085a7 */ /* 0x000f2400080010ff */
[----:B----4-:R-:W-:Y:S05]  /*9b80*/  @!P0 BRA `(.L_x_25) ;  /* 0xfffffffc00f08947 */ /* 0x010fea000383ffff */
[----:B------:R-:W-:Y:S05]  /*9b90*/  BRA `(.L_x_139) ;  /* 0xffffff7c00787947 */ /* 0x000fea000383ffff */
.L_x_28:
[----:B--2---:R-:W-:-:S07]  /*9ba0*/  MOV R0, UR33 ;  /* 0x0000002100007c02 */ /* 0x004fce0008000f00 */
.L_x_140:
[----:B--2---:R2:W3:Y:S02]  /*9bb0*/  SYNCS.PHASECHK.TRANS64.TRYWAIT P0, [R0+URZ+0x50], R3 ;  /* 0x00005003000075a7 */ /* 0x0044e400080011ff */
[----:B---3--:R-:W-:Y:S05]  /*9bc0*/  @!P0 NANOSLEEP.SYNCS 0x989680 ;  /* 0x009896800000895d */ /* 0x008fea0003900000 */
[----:B------:R-:W3:Y:S02]  /*9bd0*/  @!P0 SYNCS.PHASECHK.TRANS64 P0, [R0+URZ+0x50], R3 ;  /* 0x00005003000085a7 */ /* 0x000ee400080010ff */
[----:B---3--:R-:W-:Y:S05]  /*9be0*/  @!P0 BRA `(.L_x_140) ;  /* 0xfffffffc00f08947 */ /* 0x008fea000383ffff */
[----:B------:R-:W-:Y:S05]  /*9bf0*/  BRA `(.L_x_27) ;  /* 0xffffff7c00c07947 */ /* 0x000fea000383ffff */
.L_x_35:
[----:B-1----:R-:W-:-:S07]  /*9c00*/  MOV R0, UR17 ;  /* 0x0000001100007c02 */ /* 0x002fce0008000f00 */
.L_x_141:
[----:B-1----:R1:W2:Y:S02]  /*9c10*/  SYNCS.PHASECHK.TRANS64.TRYWAIT P0, [R0+URZ+0x50], R3 ;  /* 0x00005003000075a7 */ /* 0x0022a400080011ff */
[----:B--2---:R-:W-:Y:S05]  /*9c20*/  @!P0 NANOSLEEP.SYNCS 0x989680 ;  /* 0x009896800000895d */ /* 0x004fea0003900000 */
[----:B------:R-:W2:Y:S02]  /*9c30*/  @!P0 SYNCS.PHASECHK.TRANS64 P0, [R0+URZ+0x50], R3 ;  /* 0x00005003000085a7 */ /* 0x000ea400080010ff */
[----:B--2---:R-:W-:Y:S05]  /*9c40*/  @!P0 BRA `(.L_x_141) ;  /* 0xfffffffc00f08947 */ /* 0x004fea000383ffff */
[----:B------:R-:W-:Y:S05]  /*9c50*/  BRA `(.L_x_34) ;  /* 0xffffff80007c7947 */ /* 0x000fea000383ffff */
.L_x_40:
[----:B-1----:R1:W2:Y:S02]  /*9c60*/  SYNCS.PHASECHK.TRANS64.TRYWAIT P0, [R3+URZ+0xf0], R0 ;  /* 0x0000f000030075a7 */ /* 0x0022a400080011ff */
[----:B--2---:R-:W-:Y:S05]  /*9c70*/  @!P0 NANOSLEEP.SYNCS 0x989680 ;  /* 0x009896800000895d */ /* 0x004fea0003900000 */
[----:B------:R-:W2:Y:S02]  /*9c80*/  @!P0 SYNCS.PHASECHK.TRANS64 P0, [R3+URZ+0xf0], R0 ;  /* 0x0000f000030085a7 */ /* 0x000ea400080010ff */
[----:B--2---:R-:W-:Y:S05]  /*9c90*/  @!P0 BRA `(.L_x_40) ;  /* 0xfffffffc00f08947 */ /* 0x004fea000383ffff */
[----:B------:R-:W-:Y:S05]  /*9ca0*/  BRA `(.L_x_142) ;  /* 0xffffff8400207947 */ /* 0x000fea000383ffff */
.L_x_44:
[----:B------:R-:W-:-:S07]  /*9cb0*/  MOV R0, UR4 ;  /* 0x0000000400007c02 */ /* 0x000fce0008000f00 */
.L_x_143:
[----:B-1----:R1:W2:Y:S02]  /*9cc0*/  SYNCS.PHASECHK.TRANS64.TRYWAIT P0, [R0+URZ], R2 ;  /* 0x00000002000075a7 */ /* 0x0022a400080011ff */
[----:B--2---:R-:W-:Y:S05]  /*9cd0*/  @!P0 NANOSLEEP.SYNCS 0x989680 ;  /* 0x009896800000895d */ /* 0x004fea0003900000 */
[----:B------:R-:W2:Y:S02]  /*9ce0*/  @!P0 SYNCS.PHASECHK.TRANS64 P0, [R0+URZ], R2 ;  /* 0x00000002000085a7 */ /* 0x000ea400080010ff */
[----:B--2---:R-:W-:Y:S05]  /*9cf0*/  @!P0 BRA `(.L_x_143) ;  /* 0xfffffffc00f08947 */ /* 0x004fea000383ffff */
[----:B------:R-:W-:Y:S05]  /*9d00*/  BRA `(.L_x_144) ;  /* 0xffffff8800cc7947 */ /* 0x000fea000383ffff */
.L_x_45:
[----:B------:R-:W-:-:S07]  /*9d10*/  MOV R0, UR5 ;  /* 0x0000000500007c02 */ /* 0x000fce0008000f00 */
.L_x_145:
[----:B-1----:R1:W2:Y:S02]  /*9d20*/  SYNCS.PHASECHK.TRANS64.TRYWAIT P0, [R0+URZ], R3 ;  /* 0x00000003000075a7 */ /* 0x0022a400080011ff */
[----:B--2---:R-:W-:Y:S05]  /*9d30*/  @!P0 NANOSLEEP.SYNCS 0x989680 ;  /* 0x009896800000895d */ /* 0x004fea0003900000 */
[----:B------:R-:W2:Y:S02]  /*9d40*/  @!P0 SYNCS.PHASECHK.TRANS64 P0, [R0+URZ], R3 ;  /* 0x00000003000085a7 */ /* 0x000ea400080010ff */
[----:B--2---:R-:W-:Y:S05]  /*9d50*/  @!P0 BRA `(.L_x_145) ;  /* 0xfffffffc00f08947 */ /* 0x004fea000383ffff */
[----:B------:R-:W-:Y:S05]  /*9d60*/  BRA `(.L_x_146) ;  /* 0xffffff8800d87947 */ /* 0x000fea000383ffff */
.L_x_46:
[----:B------:R-:W-:-:S07]  /*9d70*/  MOV R0, UR5 ;  /* 0x0000000500007c02 */ /* 0x000fce0008000f00 */
.L_x_147:
[----:B-1----:R1:W2:Y:S02]  /*9d80*/  SYNCS.PHASECHK.TRANS64.TRYWAIT P0, [R0+URZ], R3 ;  /* 0x00000003000075a7 */ /* 0x0022a400080011ff */
[----:B--2---:R-:W-:Y:S05]  /*9d90*/  @!P0 NANOSLEEP.SYNCS 0x989680 ;  /* 0x009896800000895d */ /* 0x004fea0003900000 */
[----:B------:R-:W2:Y:S02]  /*9da0*/  @!P0 SYNCS.PHASECHK.TRANS64 P0, [R0+URZ], R3 ;  /* 0x00000003000085a7 */ /* 0x000ea400080010ff */
[----:B--2---:R-:W-:Y:S05]  /*9db0*/  @!P0 BRA `(.L_x_147) ;  /* 0xfffffffc00f08947 */ /* 0x004fea000383ffff */
[----:B------:R-:W-:Y:S05]  /*9dc0*/  BRA `(.L_x_148) ;  /* 0xffffff8800e47947 */ /* 0x000fea000383ffff */
.L_x_47:
[----:B------:R-:W-:-:S07]  /*9dd0*/  MOV R0, UR5 ;  /* 0x0000000500007c02 */ /* 0x000fce0008000f00 */
.L_x_149:
[----:B-1----:R1:W2:Y:S02]  /*9de0*/  SYNCS.PHASECHK.TRANS64.TRYWAIT P0, [R0+URZ], R3 ;  /* 0x00000003000075a7 */ /* 0x0022a400080011ff */
[----:B--2---:R-:W-:Y:S05]  /*9df0*/  @!P0 NANOSLEEP.SYNCS 0x989680 ;  /* 0x009896800000895d */ /* 0x004fea0003900000 */
[----:B------:R-:W2:Y:S02]  /*9e00*/  @!P0 SYNCS.PHASECHK.TRANS64 P0, [R0+URZ], R3 ;  /* 0x00000003000085a7 */ /* 0x000ea400080010ff */
[----:B--2---:R-:W-:Y:S05]  /*9e10*/  @!P0 BRA `(.L_x_149) ;  /* 0xfffffffc00f08947 */ /* 0x004fea000383ffff */
[----:B------:R-:W-:Y:S05]  /*9e20*/  BRA `(.L_x_150) ;  /* 0xffffff8800f07947 */ /* 0x000fea000383ffff */
.L_x_48:
[----:B------:R-:W-:-:S07]  /*9e30*/  MOV R0, UR5 ;  /* 0x0000000500007c02 */ /* 0x000fce0008000f00 */
.L_x_151:
[----:B-1----:R1:W2:Y:S02]  /*9e40*/  SYNCS.PHASECHK.TRANS64.TRYWAIT P0, [R0+URZ], R3 ;  /* 0x00000003000075a7 */ /* 0x0022a400080011ff */
[----:B--2---:R-:W-:Y:S05]  /*9e50*/  @!P0 NANOSLEEP.SYNCS 0x989680 ;  /* 0x009896800000895d */ /* 0x004fea0003900000 */
[----:B------:R-:W2:Y:S02]  /*9e60*/  @!P0 SYNCS.PHASECHK.TRANS64 P0, [R0+URZ], R3 ;  /* 0x00000003000085a7 */ /* 0x000ea400080010ff */
[----:B--2---:R-:W-:Y:S05]  /*9e70*/  @!P0 BRA `(.L_x_151) ;  /* 0xfffffffc00f08947 */ /* 0x004fea000383ffff */
[----:B------:R-:W-:Y:S05]  /*9e80*/  BRA `(.L_x_152) ;  /* 0xffffff8800fc7947 */ /* 0x000fea000383ffff */
.L_x_49:
[----:B------:R-:W-:-:S07]  /*9e90*/  MOV R0, UR5 ;  /* 0x0000000500007c02 */ /* 0x000fce0008000f00 */
.L_x_153:
[----:B-1----:R1:W2:Y:S02]  /*9ea0*/  SYNCS.PHASECHK.TRANS64.TRYWAIT P0, [R0+URZ], R3 ;  /* 0x00000003000075a7 */ /* 0x0022a400080011ff */
[----:B--2---:R-:W-:Y:S05]  /*9eb0*/  @!P0 NANOSLEEP.SYNCS 0x989680 ;  /* 0x009896800000895d */ /* 0x004fea0003900000 */
[----:B------:R-:W2:Y:S02]  /*9ec0*/  @!P0 SYNCS.PHASECHK.TRANS64 P0, [R0+URZ], R3 ;  /* 0x00000003000085a7 */ /* 0x000ea400080010ff */
[----:B--2---:R-:W-:Y:S05]  /*9ed0*/  @!P0 BRA `(.L_x_153) ;  /* 0xfffffffc00f08947 */ /* 0x004fea000383ffff */
[----:B------:R-:W-:Y:S05]  /*9ee0*/  BRA `(.L_x_154) ;  /* 0xffffff8c00087947 */ /* 0x000fea000383ffff */
.L_x_50:
[----:B------:R-:W-:-:S07]  /*9ef0*/  MOV R0, UR5 ;  /* 0x0000000500007c02 */ /* 0x000fce0008000f00 */
.L_x_155:
[----:B-1----:R1:W2:Y:S02]  /*9f00*/  SYNCS.PHASECHK.TRANS64.TRYWAIT P0, [R0+URZ], R3 ;  /* 0x00000003000075a7 */ /* 0x0022a400080011ff */
[----:B--2---:R-:W-:Y:S05]  /*9f10*/  @!P0 NANOSLEEP.SYNCS 0x989680 ;  /* 0x009896800000895d */ /* 0x004fea0003900000 */
[----:B------:R-:W2:Y:S02]  /*9f20*/  @!P0 SYNCS.PHASECHK.TRANS64 P0, [R0+URZ], R3 ;  /* 0x00000003000085a7 */ /* 0x000ea400080010ff */
[----:B--2---:R-:W-:Y:S05]  /*9f30*/  @!P0 BRA `(.L_x_155) ;  /* 0xfffffffc00f08947 */ /* 0x004fea000383ffff */
[----:B------:R-:W-:Y:S05]  /*9f40*/  BRA `(.L_x_156) ;  /* 0xffffff8c00147947 */ /* 0x000fea000383ffff */
.L_x_51:
[----:B------:R-:W-:-:S07]  /*9f50*/  MOV R0, UR5 ;  /* 0x0000000500007c02 */ /* 0x000fce0008000f00 */
.L_x_157:
[----:B-1----:R1:W2:Y:S02]  /*9f60*/  SYNCS.PHASECHK.TRANS64.TRYWAIT P0, [R0+URZ], R3 ;  /* 0x00000003000075a7 */ /* 0x0022a400080011ff */
[----:B--2---:R-:W-:Y:S05]  /*9f70*/  @!P0 NANOSLEEP.SYNCS 0x989680 ;  /* 0x009896800000895d */ /* 0x004fea0003900000 */
[----:B------:R-:W2:Y:S02]  /*9f80*/  @!P0 SYNCS.PHASECHK.TRANS64 P0, [R0+URZ], R3 ;  /* 0x00000003000085a7 */ /* 0x000ea400080010ff */
[----:B--2---:R-:W-:Y:S05]  /*9f90*/  @!P0 BRA `(.L_x_157) ;  /* 0xfffffffc00f08947 */ /* 0x004fea000383ffff */
[----:B------:R-:W-:Y:S05]  /*9fa0*/  BRA `(.L_x_158) ;  /* 0xffffff8c00207947 */ /* 0x000fea000383ffff */
.L_x_52:
[----:B------:R-:W-:-:S07]  /*9fb0*/  MOV R0, UR5 ;  /* 0x0000000500007c02 */ /* 0x000fce0008000f00 */
.L_x_159:
[----:B-1----:R1:W2:Y:S02]  /*9fc0*/  SYNCS.PHASECHK.TRANS64.TRYWAIT P0, [R0+URZ], R3 ;  /* 0x00000003000075a7 */ /* 0x0022a400080011ff */
[----:B--2---:R-:W-:Y:S05]  /*9fd0*/  @!P0 NANOSLEEP.SYNCS 0x989680 ;  /* 0x009896800000895d */ /* 0x004fea0003900000 */
[----:B------:R-:W2:Y:S02]  /*9fe0*/  @!P0 SYNCS.PHASECHK.TRANS64 P0, [R0+URZ], R3 ;  /* 0x00000003000085a7 */ /* 0x000ea400080010ff */
[----:B--2---:R-:W-:Y:S05]  /*9ff0*/  @!P0 BRA `(.L_x_159) ;  /* 0xfffffffc00f08947 */ /* 0x004fea000383ffff */
[----:B------:R-:W-:Y:S05]  /*a000*/  BRA `(.L_x_160) ;  /* 0xffffff8c002c7947 */ /* 0x000fea000383ffff */
.L_x_55:
[----:B--2---:R2:W3:Y:S02]  /*a010*/  SYNCS.PHASECHK.TRANS64.TRYWAIT P0, [R2+URZ+0x150], R4 ;  /* 0x00015004020075a7 */ /* 0x0044e400080011ff */
[----:B---3--:R-:W-:Y:S05]  /*a020*/  @!P0 NANOSLEEP.SYNCS 0x989680 ;  /* 0x009896800000895d */ /* 0x008fea0003900000 */
[----:B------:R-:W3:Y:S02]  /*a030*/  @!P0 SYNCS.PHASECHK.TRANS64 P0, [R2+URZ+0x150], R4 ;  /* 0x00015004020085a7 */ /* 0x000ee400080010ff */
[----:B---3--:R-:W-:Y:S05]  /*a040*/  @!P0 BRA `(.L_x_55) ;  /* 0xfffffffc00f08947 */ /* 0x008fea000383ffff */
[----:B------:R-:W-:Y:S05]  /*a050*/  BRA `(.L_x_161) ;  /* 0xffffff8c00887947 */ /* 0x000fea000383ffff */
.L_x_56:
[----:B------:R-:W-:-:S07]  /*a060*/  MOV R2, UR4 ;  /* 0x0000000400027c02 */ /* 0x000fce0008000f00 */
.L_x_162:
[----:B--2---:R2:W3:Y:S02]  /*a070*/  SYNCS.PHASECHK.TRANS64.TRYWAIT P0, [R2+URZ+0x100], R5 ;  /* 0x00010005020075a7 */ /* 0x0044e400080011ff */
[----:B---3--:R-:W-:Y:S05]  /*a080*/  @!P0 NANOSLEEP.SYNCS 0x989680 ;  /* 0x009896800000895d */ /* 0x008fea0003900000 */
[----:B------:R-:W3:Y:S02]  /*a090*/  @!P0 SYNCS.PHASECHK.TRANS64 P0, [R2+URZ+0x100], R5 ;  /* 0x00010005020085a7 */ /* 0x000ee400080010ff */
[----:B---3--:R-:W-:Y:S05]  /*a0a0*/  @!P0 BRA `(.L_x_162) ;  /* 0xfffffffc00f08947 */ /* 0x008fea000383ffff */
[----:B------:R-:W-:Y:S05]  /*a0b0*/  BRA `(.L_x_163) ;  /* 0xffffff8c00987947 */ /* 0x000fea000383ffff */
.L_x_57:
[----:B--2---:R2:W3:Y:S02]  /*a0c0*/  SYNCS.PHASECHK.TRANS64.TRYWAIT P1, [R2+URZ+0xf0], R4 ;  /* 0x0000f004020075a7 */ /* 0x0044e400080211ff */
[----:B---3--:R-:W-:Y:S05]  /*a0d0*/  @!P1 NANOSLEEP.SYNCS 0x989680 ;  /* 0x009896800000995d */ /* 0x008fea0003900000 */
[----:B------:R-:W3:Y:S02]  /*a0e0*/  @!P1 SYNCS.PHASECHK.TRANS64 P1, [R2+URZ+0xf0], R4 ;  /* 0x0000f004020095a7 */ /* 0x000ee400080210ff */
[----:B---3--:R-:W-:Y:S05]  /*a0f0*/  @!P1 BRA `(.L_x_57) ;  /* 0xfffffffc00f09947 */ /* 0x008fea000383ffff */
[----:B------:R-:W-:Y:S05]  /*a100*/  BRA `(.L_x_164) ;  /* 0xffffff8c00c87947 */ /* 0x000fea000383ffff */
.L_x_60:
[----:B------:R-:W-:-:S07]  /*a110*/  MOV R0, UR4 ;  /* 0x0000000400007c02 */ /* 0x000fce0008000f00 */
.L_x_165:
[----:B--2---:R2:W3:Y:S02]  /*a120*/  SYNCS.PHASECHK.TRANS64.TRYWAIT P0, [R0+URZ+0x100], R2 ;  /* 0x00010002000075a7 */ /* 0x0044e400080011ff */
[----:B---3--:R-:W-:Y:S05]  /*a130*/  @!P0 NANOSLEEP.SYNCS 0x989680 ;  /* 0x009896800000895d */ /* 0x008fea0003900000 */
[----:B------:R-:W3:Y:S02]  /*a140*/  @!P0 SYNCS.PHASECHK.TRANS64 P0, [R0+URZ+0x100], R2 ;  /* 0x00010002000085a7 */ /* 0x000ee400080010ff */
[----:B---3--:R-:W-:Y:S05]  /*a150*/  @!P0 BRA `(.L_x_165) ;  /* 0xfffffffc00f08947 */ /* 0x008fea000383ffff */
[----:B------:R-:W-:Y:S05]  /*a160*/  BRA `(.L_x_59) ;  /* 0xffffff90001c7947 */ /* 0x000fea000383ffff */
.L_x_67:
[----:B-1----:R1:W2:Y:S02]  /*a170*/  SYNCS.PHASECHK.TRANS64.TRYWAIT P1, [R0+URZ+0xf0], R2 ;  /* 0x0000f002000075a7 */ /* 0x0022a400080211ff */
[----:B--2---:R-:W-:Y:S05]  /*a180*/  @!P1 NANOSLEEP.SYNCS 0x989680 ;  /* 0x009896800000995d */ /* 0x004fea0003900000 */
[----:B------:R-:W2:Y:S02]  /*a190*/  @!P1 SYNCS.PHASECHK.TRANS64 P1, [R0+URZ+0xf0], R2 ;  /* 0x0000f002000095a7 */ /* 0x000ea400080210ff */
[----:B--2---:R-:W-:Y:S05]  /*a1a0*/  @!P1 BRA `(.L_x_67) ;  /* 0xfffffffc00f09947 */ /* 0x004fea000383ffff */
[----:B------:R-:W-:Y:S05]  /*a1b0*/  BRA `(.L_x_166) ;  /* 0xffffff9400807947 */ /* 0x000fea000383ffff */
.L_x_68:
[----:B------:R-:W-:-:S07]  /*a1c0*/  MOV R2, UR23 ;  /* 0x0000001700027c02 */ /* 0x000fce0008000f00 */
.L_x_167:
[----:B-1----:R1:W2:Y:S02]  /*a1d0*/  SYNCS.PHASECHK.TRANS64.TRYWAIT P0, [R2+URZ+0x130], R0 ;  /* 0x00013000020075a7 */ /* 0x0022a400080011ff */
[----:B--2---:R-:W-:Y:S05]  /*a1e0*/  @!P0 NANOSLEEP.SYNCS 0x989680 ;  /* 0x009896800000895d */ /* 0x004fea0003900000 */
[----:B------:R-:W2:Y:S02]  /*a1f0*/  @!P0 SYNCS.PHASECHK.TRANS64 P0, [R2+URZ+0x130], R0 ;  /* 0x00013000020085a7 */ /* 0x000ea400080010ff */
[----:B--2---:R-:W-:Y:S05]  /*a200*/  @!P0 BRA `(.L_x_167) ;  /* 0xfffffffc00f08947 */ /* 0x004fea000383ffff */
[----:B------:R-:W-:Y:S05]  /*a210*/  BRA `(.L_x_168) ;  /* 0xffffff9400d07947 */ /* 0x000fea000383ffff */
.L_x_71:
[----:B------:R-:W-:Y:S07]  /*a220*/  MOV R0, UR5 ;  /* 0x0000000500007c02 */ /* 0x000fee0008000f00 */
.L_x_169:
[----:B-1----:R1:W2:Y:S02]  /*a230*/  SYNCS.PHASECHK.TRANS64.TRYWAIT P0, [R0+URZ], R2 ;  /* 0x00000002000075a7 */ /* 0x0022a400080011ff */
[----:B--2---:R-:W-:Y:S05]  /*a240*/  @!P0 NANOSLEEP.SYNCS 0x989680 ;  /* 0x009896800000895d */ /* 0x004fea0003900000 */
[----:B------:R-:W2:Y:S02]  /*a250*/  @!P0 SYNCS.PHASECHK.TRANS64 P0, [R0+URZ], R2 ;  /* 0x00000002000085a7 */ /* 0x000ea400080010ff */
[----:B--2---:R-:W-:Y:S05]  /*a260*/  @!P0 BRA `(.L_x_169) ;  /* 0xfffffffc00f08947 */ /* 0x004fea000383ffff */
[----:B------:R-:W-:Y:S05]  /*a270*/  BRA `(.L_x_70) ;  /* 0xffffff9400ec7947 */ /* 0x000fea000383ffff */
.L_x_74:
[----:B------:R-:W-:-:S07]  /*a280*/  MOV R0, UR4 ;  /* 0x0000000400007c02 */ /* 0x000fce0008000f00 */
.L_x_170:
[----:B--2---:R2:W4:Y:S02]  /*a290*/  SYNCS.PHASECHK.TRANS64.TRYWAIT P0, [R0+URZ], R2 ;  /* 0x00000002000075a7 */ /* 0x00452400080011ff */
[----:B----4-:R-:W-:Y:S05]  /*a2a0*/  @!P0 NANOSLEEP.SYNCS 0x989680 ;  /* 0x009896800000895d */ /* 0x010fea0003900000 */
[----:B------:R-:W4:Y:S02]  /*a2b0*/  @!P0 SYNCS.PHASECHK.TRANS64 P0, [R0+URZ], R2 ;  /* 0x00000002000085a7 */ /* 0x000f2400080010ff */
[----:B----4-:R-:W-:Y:S05]  /*a2c0*/  @!P0 BRA `(.L_x_170) ;  /* 0xfffffffc00f08947 */ /* 0x010fea000383ffff */
[----:B------:R-:W-:Y:S05]  /*a2d0*/  BRA `(.L_x_171) ;  /* 0xffffff9800a07947 */ /* 0x000fea000383ffff */
.L_x_75:
[----:B------:R-:W-:-:S07]  /*a2e0*/  MOV R0, UR5 ;  /* 0x0000000500007c02 */ /* 0x000fce0008000f00 */
.L_x_172:
[----:B-1----:R1:W2:Y:S02]  /*a2f0*/  SYNCS.PHASECHK.TRANS64.TRYWAIT P0, [R0+URZ], R3 ;  /* 0x00000003000075a7 */ /* 0x0022a400080011ff */
[----:B--2---:R-:W-:Y:S05]  /*a300*/  @!P0 NANOSLEEP.SYNCS 0x989680 ;  /* 0x009896800000895d */ /* 0x004fea0003900000 */
[----:B------:R-:W2:Y:S02]  /*a310*/  @!P0 SYNCS.PHASECHK.TRANS64 P0, [R0+URZ], R3 ;  /* 0x00000003000085a7 */ /* 0x000ea400080010ff */
[----:B--2---:R-:W-:Y:S05]  /*a320*/  @!P0 BRA `(.L_x_172) ;  /* 0xfffffffc00f08947 */ /* 0x004fea000383ffff */
[----:B------:R-:W-:Y:S05]  /*a330*/  BRA `(.L_x_173) ;  /* 0xffffff9800ac7947 */ /* 0x000fea000383ffff */
.L_x_76:
[----:B------:R-:W-:-:S07]  /*a340*/  MOV R0, UR5 ;  /* 0x0000000500007c02 */ /* 0x000fce0008000f00 */
.L_x_174:
[----:B-1----:R1:W2:Y:S02]  /*a350*/  SYNCS.PHASECHK.TRANS64.TRYWAIT P0, [R0+URZ], R3 ;  /* 0x00000003000075a7 */ /* 0x0022a400080011ff */
[----:B--2---:R-:W-:Y:S05]  /*a360*/  @!P0 NANOSLEEP.SYNCS 0x989680 ;  /* 0x009896800000895d */ /* 0x004fea0003900000 */
[----:B------:R-:W2:Y:S02]  /*a370*/  @!P0 SYNCS.PHASECHK.TRANS64 P0, [R0+URZ], R3 ;  /* 0x00000003000085a7 */ /* 0x000ea400080010ff */
[----:B--2---:R-:W-:Y:S05]  /*a380*/  @!P0 BRA `(.L_x_174) ;  /* 0xfffffffc00f08947 */ /* 0x004fea000383ffff */
[----:B------:R-:W-:Y:S05]  /*a390*/  BRA `(.L_x_175) ;  /* 0xffffff9800b87947 */ /* 0x000fea000383ffff */
.L_x_77:
[----:B-1----:R-:W-:-:S07]  /*a3a0*/  MOV R0, UR4 ;  /* 0x0000000400007c02 */ /* 0x002fce0008000f00 */
.L_x_176:
[----:B-1----:R1:W2:Y:S02]  /*a3b0*/  SYNCS.PHASECHK.TRANS64.TRYWAIT P0, [R0+URZ], R2 ;  /* 0x00000002000075a7 */ /* 0x0022a400080011ff */
[----:B--2---:R-:W-:Y:S05]  /*a3c0*/  @!P0 NANOSLEEP.SYNCS 0x989680 ;  /* 0x009896800000895d */ /* 0x004fea0003900000 */
[----:B------:R-:W2:Y:S02]  /*a3d0*/  @!P0 SYNCS.PHASECHK.TRANS64 P0, [R0+URZ], R2 ;  /* 0x00000002000085a7 */ /* 0x000ea400080010ff */
[----:B--2---:R-:W-:Y:S05]  /*a3e0*/  @!P0 BRA `(.L_x_176) ;  /* 0xfffffffc00f08947 */ /* 0x004fea000383ffff */
[----:B------:R-:W-:Y:S05]  /*a3f0*/  BRA `(.L_x_177) ;  /* 0xffffff9800c47947 */ /* 0x000fea000383ffff */
.L_x_82:
[----:B--2---:R2:W3:Y:S02]  /*a400*/  SYNCS.PHASECHK.TRANS64.TRYWAIT P0, [R8+URZ+0xf0], R0 ;  /* 0x0000f000080075a7 */ /* 0x0044e400080011ff */
[----:B---3--:R-:W-:Y:S05]  /*a410*/  @!P0 NANOSLEEP.SYNCS 0x989680 ;  /* 0x009896800000895d */ /* 0x008fea0003900000 */
[----:B------:R-:W3:Y:S02]  /*a420*/  @!P0 SYNCS.PHASECHK.TRANS64 P0, [R8+URZ+0xf0], R0 ;  /* 0x0000f000080085a7 */ /* 0x000ee400080010ff */
[----:B---3--:R-:W-:Y:S05]  /*a430*/  @!P0 BRA `(.L_x_82) ;  /* 0xfffffffc00f08947 */ /* 0x008fea000383ffff */
[----:B------:R-:W-:Y:S05]  /*a440*/  BRA `(.L_x_178) ;  /* 0xffffff9c00f87947 */ /* 0x000fea000383ffff */
.L_x_85:
[----:B--2---:R-:W-:Y:S07]  /*a450*/  MOV R0, UR21 ;  /* 0x0000001500007c02 */ /* 0x004fee0008000f00 */
.L_x_179:
[----:B--2---:R2:W3:Y:S02]  /*a460*/  SYNCS.PHASECHK.TRANS64.TRYWAIT P1, [R0+URZ+0xe8], R2 ;  /* 0x0000e802000075a7 */ /* 0x0044e400080211ff */
[----:B---3--:R-:W-:Y:S05]  /*a470*/  @!P1 NANOSLEEP.SYNCS 0x989680 ;  /* 0x009896800000995d */ /* 0x008fea0003900000 */
[----:B------:R-:W3:Y:S02]  /*a480*/  @!P1 SYNCS.PHASECHK.TRANS64 P1, [R0+URZ+0xe8], R2 ;  /* 0x0000e802000095a7 */ /* 0x000ee400080210ff */
[----:B---3--:R-:W-:Y:S05]  /*a490*/  @!P1 BRA `(.L_x_179) ;  /* 0xfffffffc00f09947 */ /* 0x008fea000383ffff */
[----:B------:R-:W-:Y:S05]  /*a4a0*/  BRA `(.L_x_84) ;  /* 0xffffffa400747947 */ /* 0x000fea000383ffff */
.L_x_88:
[----:B--2---:R-:W-:Y:S07]  /*a4b0*/  MOV R0, UR21 ;  /* 0x0000001500007c02 */ /* 0x004fee0008000f00 */
.L_x_180:
[----:B--2---:R2:W3:Y:S02]  /*a4c0*/  SYNCS.PHASECHK.TRANS64.TRYWAIT P0, [R0+URZ+0xc0], R4 ;  /* 0x0000c004000075a7 */ /* 0x0044e400080011ff */
[----:B---3--:R-:W-:Y:S05]  /*a4d0*/  @!P0 NANOSLEEP.SYNCS 0x989680 ;  /* 0x009896800000895d */ /* 0x008fea0003900000 */
[----:B------:R-:W3:Y:S02]  /*a4e0*/  @!P0 SYNCS.PHASECHK.TRANS64 P0, [R0+URZ+0xc0], R4 ;  /* 0x0000c004000085a7 */ /* 0x000ee400080010ff */
[----:B---3--:R-:W-:Y:S05]  /*a4f0*/  @!P0 BRA `(.L_x_180) ;  /* 0xfffffffc00f08947 */ /* 0x008fea000383ffff */
[----:B------:R-:W-:Y:S05]  /*a500*/  BRA `(.L_x_181) ;  /* 0xffffffa400cc7947 */ /* 0x000fea000383ffff */
.L_x_89:
[----:B------:R-:W-:Y:S07]  /*a510*/  MOV R0, UR21 ;  /* 0x0000001500007c02 */ /* 0x000fee0008000f00 */
.L_x_182:
[----:B--2---:R2:W3:Y:S02]  /*a520*/  SYNCS.PHASECHK.TRANS64.TRYWAIT P0, [R0+URZ+0xc8], R4 ;  /* 0x0000c804000075a7 */ /* 0x0044e400080011ff */
[----:B---3--:R-:W-:Y:S05]  /*a530*/  @!P0 NANOSLEEP.SYNCS 0x989680 ;  /* 0x009896800000895d */ /* 0x008fea0003900000 */
[----:B------:R-:W3:Y:S02]  /*a540*/  @!P0 SYNCS.PHASECHK.TRANS64 P0, [R0+URZ+0xc8], R4 ;  /* 0x0000c804000085a7 */ /* 0x000ee400080010ff */
[----:B---3--:R-:W-:Y:S05]  /*a550*/  @!P0 BRA `(.L_x_182) ;  /* 0xfffffffc00f08947 */ /* 0x008fea000383ffff */
[----:B------:R-:W-:Y:S05]  /*a560*/  BRA `(.L_x_183) ;  /* 0xffffffa800087947 */ /* 0x000fea000383ffff */
.L_x_90:
[----:B------:R-:W-:Y:S07]  /*a570*/  MOV R0, UR21 ;  /* 0x0000001500007c02 */ /* 0x000fee0008000f00 */
.L_x_184:
[----:B--2---:R2:W3:Y:S02]  /*a580*/  SYNCS.PHASECHK.TRANS64.TRYWAIT P0, [R0+URZ+0xd0], R4 ;  /* 0x0000d004000075a7 */ /* 0x0044e400080011ff */
[----:B---3--:R-:W-:Y:S05]  /*a590*/  @!P0 NANOSLEEP.SYNCS 0x989680 ;  /* 0x009896800000895d */ /* 0x008fea0003900000 */
[----:B------:R-:W3:Y:S02]  /*a5a0*/  @!P0 SYNCS.PHASECHK.TRANS64 P0, [R0+URZ+0xd0], R4 ;  /* 0x0000d004000085a7 */ /* 0x000ee400080010ff */
[----:B---3--:R-:W-:Y:S05]  /*a5b0*/  @!P0 BRA `(.L_x_184) ;  /* 0xfffffffc00f08947 */ /* 0x008fea000383ffff */
[----:B------:R-:W-:Y:S05]  /*a5c0*/  BRA `(.L_x_185) ;  /* 0xffffffa800507947 */ /* 0x000fea000383ffff */
.L_x_91:
[----:B------:R-:W-:Y:S07]  /*a5d0*/  MOV R0, UR21 ;  /* 0x0000001500007c02 */ /* 0x000fee0008000f00 */
.L_x_186:
[----:B--2---:R2:W3:Y:S02]  /*a5e0*/  SYNCS.PHASECHK.TRANS64.TRYWAIT P0, [R0+URZ+0xd8], R4 ;  /* 0x0000d804000075a7 */ /* 0x0044e400080011ff */
[----:B---3--:R-:W-:Y:S05]  /*a5f0*/  @!P0 NANOSLEEP.SYNCS 0x989680 ;  /* 0x009896800000895d */ /* 0x008fea0003900000 */
[----:B------:R-:W3:Y:S02]  /*a600*/  @!P0 SYNCS.PHASECHK.TRANS64 P0, [R0+URZ+0xd8], R4 ;  /* 0x0000d804000085a7 */ /* 0x000ee400080010ff */
[----:B---3--:R-:W-:Y:S05]  /*a610*/  @!P0 BRA `(.L_x_186) ;  /* 0xfffffffc00f08947 */ /* 0x008fea000383ffff */
[----:B------:R-:W-:Y:S05]  /*a620*/  BRA `(.L_x_187) ;  /* 0xffffffa8009c7947 */ /* 0x000fea000383ffff */
.L_x_93:
[----:B------:R-:W-:-:S07]  /*a630*/  MOV R0, UR21 ;  /* 0x0000001500007c02 */ /* 0x000fce0008000f00 */
.L_x_188:
[----:B---3--:R3:W4:Y:S02]  /*a640*/  SYNCS.PHASECHK.TRANS64.TRYWAIT P0, [R0+URZ+0xc0], R2 ;  /* 0x0000c002000075a7 */ /* 0x00872400080011ff */
[----:B----4-:R-:W-:Y:S05]  /*a650*/  @!P0 NANOSLEEP.SYNCS 0x989680 ;  /* 0x009896800000895d */ /* 0x010fea0003900000 */
[----:B------:R-:W4:Y:S02]  /*a660*/  @!P0 SYNCS.PHASECHK.TRANS64 P0, [R0+URZ+0xc0], R2 ;  /* 0x0000c002000085a7 */ /* 0x000f2400080010ff */
[----:B----4-:R-:W-:Y:S05]  /*a670*/  @!P0 BRA `(.L_x_188) ;  /* 0xfffffffc00f08947 */ /* 0x010fea000383ffff */
[----:B------:R-:W-:Y:S05]  /*a680*/  BRA `(.L_x_189) ;  /* 0xffffffac00147947 */ /* 0x000fea000383ffff */
.L_x_94:
[----:B---3--:R-:W-:-:S07]  /*a690*/  MOV R0, UR21 ;  /* 0x0000001500007c02 */ /* 0x008fce0008000f00 */
.L_x_190:
[----:B---3--:R3:W4:Y:S02]  /*a6a0*/  SYNCS.PHASECHK.TRANS64.TRYWAIT P0, [R0+URZ+0xc8], R2 ;  /* 0x0000c802000075a7 */ /* 0x00872400080011ff */
[----:B----4-:R-:W-:Y:S05]  /*a6b0*/  @!P0 NANOSLEEP.SYNCS 0x989680 ;  /* 0x009896800000895d */ /* 0x010fea0003900000 */
[----:B------:R-:W4:Y:S02]  /*a6c0*/  @!P0 SYNCS.PHASECHK.TRANS64 P0, [R0+URZ+0xc8], R2 ;  /* 0x0000c802000085a7 */ /* 0x000f2400080010ff */
[----:B----4-:R-:W-:Y:S05]  /*a6d0*/  @!P0 BRA `(.L_x_190) ;  /* 0xfffffffc00f08947 */ /* 0x010fea000383ffff */
[----:B------:R-:W-:Y:S05]  /*a6e0*/  BRA `(.L_x_191) ;  /* 0xffffffac00047947 */ /* 0x000fea000383ffff */
.L_x_95:
[----:B---3--:R-:W-:-:S07]  /*a6f0*/  MOV R0, UR21 ;  /* 0x0000001500007c02 */ /* 0x008fce0008000f00 */
.L_x_192:
[----:B---3--:R3:W4:Y:S02]  /*a700*/  SYNCS.PHASECHK.TRANS64.TRYWAIT P0, [R0+URZ+0xd0], R2 ;  /* 0x0000d002000075a7 */ /* 0x00872400080011ff */
[----:B----4-:R-:W-:Y:S05]  /*a710*/  @!P0 NANOSLEEP.SYNCS 0x989680 ;  /* 0x009896800000895d */ /* 0x010fea0003900000 */
[----:B------:R-:W4:Y:S02]  /*a720*/  @!P0 SYNCS.PHASECHK.TRANS64 P0, [R0+URZ+0xd0], R2 ;  /* 0x0000d002000085a7 */ /* 0x000f2400080010ff */
[----:B----4-:R-:W-:Y:S05]  /*a730*/  @!P0 BRA `(.L_x_192) ;  /* 0xfffffffc00f08947 */ /* 0x010fea000383ffff */
[----:B------:R-:W-:Y:S05]  /*a740*/  BRA `(.L_x_193) ;  /* 0xffffffa800f47947 */ /* 0x000fea000383ffff */
.L_x_97:
[----:B-1----:R1:W2:Y:S02]  /*a750*/  SYNCS.PHASECHK.TRANS64.TRYWAIT P0, [R3+URZ+0xf0], R0 ;  /* 0x0000f000030075a7 */ /* 0x0022a400080011ff */
[----:B--2---:R-:W-:Y:S05]  /*a760*/  @!P0 NANOSLEEP.SYNCS 0x989680 ;  /* 0x009896800000895d */ /* 0x004fea0003900000 */
[----:B------:R-:W2:Y:S02]  /*a770*/  @!P0 SYNCS.PHASECHK.TRANS64 P0, [R3+URZ+0xf0], R0 ;  /* 0x0000f000030085a7 */ /* 0x000ea400080010ff */
[----:B--2---:R-:W-:Y:S05]  /*a780*/  @!P0 BRA `(.L_x_97) ;  /* 0xfffffffc00f08947 */ /* 0x004fea000383ffff */
[----:B------:R-:W-:Y:S05]  /*a790*/  BRA `(.L_x_194) ;  /* 0xffffffac00c07947 */ /* 0x000fea000383ffff */
.L_x_108:
[----:B-1----:R1:W2:Y:S02]  /*a7a0*/  SYNCS.PHASECHK.TRANS64.TRYWAIT P1, [R2+URZ+0xa0], R0 ;  /* 0x0000a000020075a7 */ /* 0x0022a400080211ff */
[----:B--2---:R-:W-:Y:S05]  /*a7b0*/  @!P1 NANOSLEEP.SYNCS 0x989680 ;  /* 0x009896800000995d */ /* 0x004fea0003900000 */
[----:B------:R-:W2:Y:S02]  /*a7c0*/  @!P1 SYNCS.PHASECHK.TRANS64 P1, [R2+URZ+0xa0], R0 ;  /* 0x0000a000020095a7 */ /* 0x000ea400080210ff */
[----:B--2---:R-:W-:Y:S05]  /*a7d0*/  @!P1 BRA `(.L_x_108) ;  /* 0xfffffffc00f09947 */ /* 0x004fea000383ffff */
[----:B------:R-:W-:Y:S05]  /*a7e0*/  BRA `(.L_x_107) ;  /* 0xffffffbc00347947 */ /* 0x000fea000383ffff */
.L_x_110:
[----:B-1----:R1:W2:Y:S02]  /*a7f0*/  SYNCS.PHASECHK.TRANS64.TRYWAIT P0, [R52+URZ+0x110], R3 ;  /* 0x00011003340075a7 */ /* 0x0022a400080011ff */
[----:B--2---:R-:W-:Y:S05]  /*a800*/  @!P0 NANOSLEEP.SYNCS 0x989680 ;  /* 0x009896800000895d */ /* 0x004fea0003900000 */
[----:B------:R-:W2:Y:S02]  /*a810*/  @!P0 SYNCS.PHASECHK.TRANS64 P0, [R52+URZ+0x110], R3 ;  /* 0x00011003340085a7 */ /* 0x000ea400080010ff */
[----:B--2---:R-:W-:Y:S05]  /*a820*/  @!P0 BRA `(.L_x_110) ;  /* 0xfffffffc00f08947 */ /* 0x004fea000383ffff */
[----:B------:R-:W-:Y:S05]  /*a830*/  BRA `(.L_x_109) ;  /* 0xffffffbc00887947 */ /* 0x000fea000383ffff */
.L_x_118:
[----:B--2---:R2:W3:Y:S02]  /*a840*/  SYNCS.PHASECHK.TRANS64.TRYWAIT P0, [R0+URZ+0xa0], R2 ;  /* 0x0000a002000075a7 */ /* 0x0044e400080011ff */
[----:B---3--:R-:W-:Y:S05]  /*a850*/  @!P0 NANOSLEEP.SYNCS 0x989680 ;  /* 0x009896800000895d */ /* 0x008fea0003900000 */
[----:B------:R-:W3:Y:S02]  /*a860*/  @!P0 SYNCS.PHASECHK.TRANS64 P0, [R0+URZ+0xa0], R2 ;  /* 0x0000a002000085a7 */ /* 0x000ee400080010ff */
[----:B---3--:R-:W-:Y:S05]  /*a870*/  @!P0 BRA `(.L_x_118) ;  /* 0xfffffffc00f08947 */ /* 0x008fea000383ffff */
[----:B------:R-:W-:Y:S05]  /*a880*/  BRA `(.L_x_117) ;  /* 0xffffffc8007c7947 */ /* 0x000fea000383ffff */
.L_x_126:
[----:B--2---:R2:W3:Y:S02]  /*a890*/  SYNCS.PHASECHK.TRANS64.TRYWAIT P0, [R0+URZ+0xa0], R4 ;  /* 0x0000a004000075a7 */ /* 0x0044e400080011ff */
[----:B---3--:R-:W-:Y:S05]  /*a8a0*/  @!P0 NANOSLEEP.SYNCS 0x989680 ;  /* 0x009896800000895d */ /* 0x008fea0003900000 */
[----:B------:R-:W3:Y:S02]  /*a8b0*/  @!P0 SYNCS.PHASECHK.TRANS64 P0, [R0+URZ+0xa0], R4 ;  /* 0x0000a004000085a7 */ /* 0x000ee400080010ff */
[----:B---3--:R-:W-:Y:S05]  /*a8c0*/  @!P0 BRA `(.L_x_126) ;  /* 0xfffffffc00f08947 */ /* 0x008fea000383ffff */
[----:B------:R-:W-:Y:S05]  /*a8d0*/  BRA `(.L_x_125) ;  /* 0xffffffd400b87947 */ /* 0x000fea000383ffff */
.L_x_134:
[----:B--2---:R2:W3:Y:S02]  /*a8e0*/  SYNCS.PHASECHK.TRANS64.TRYWAIT P0, [R0+URZ+0xa0], R2 ;  /* 0x0000a002000075a7 */ /* 0x0044e400080011ff */
[----:B---3--:R-:W-:Y:S05]  /*a8f0*/  @!P0 NANOSLEEP.SYNCS 0x989680 ;  /* 0x009896800000895d */ /* 0x008fea0003900000 */
[----:B------:R-:W3:Y:S02]  /*a900*/  @!P0 SYNCS.PHASECHK.TRANS64 P0, [R0+URZ+0xa0], R2 ;  /* 0x0000a002000085a7 */ /* 0x000ee400080010ff */
[----:B---3--:R-:W-:Y:S05]  /*a910*/  @!P0 BRA `(.L_x_134) ;  /* 0xfffffffc00f08947 */ /* 0x008fea000383ffff */
[----:B------:R-:W-:Y:S05]  /*a920*/  BRA `(.L_x_133) ;  /* 0xffffffe400047947 */ /* 0x000fea000383ffff */
        .weak           $__internal_0_$__cuda_sm10x_tcgen05_guardrail_trap_col_being_dealloced_not_returned_by_alloc
        .type           $__internal_0_$__cuda_sm10x_tcgen05_guardrail_trap_col_being_dealloced_not_returned_by_alloc,@function
        .size           $__internal_0_$__cuda_sm10x_tcgen05_guardrail_trap_col_being_dealloced_not_returned_by_alloc,($__internal_1_$__cuda_sm10x_tcgen05_guardrail_trap_phase_invalid_during_alloc - $__internal_0_$__cuda_sm10x_tcgen05_guardrail_trap_col_being_dealloced_not_returned_by_alloc)
$__internal_0_$__cuda_sm10x_tcgen05_guardrail_trap_col_being_dealloced_not_returned_by_alloc:
[----:B------:R-:W-:Y:S05]  /*a930*/  BPT.TRAP 0x1 ;  /* 0x000000040000795c */ /* 0x000fea0000300000 */
[----:B------:R-:W-:-:S04]  /*a940*/  HFMA2 R3, -RZ, RZ, 0, 0 ;  /* 0x00000000ff037431 */ /* 0x000fc800000001ff */
[----:B------:R-:W-:Y:S05]  /*a950*/  RET.REL.NODEC R2 `(_ZN7cutlass13device_kernelINS_4gemm6kernel13GemmUniversalIN4cute5tupleIJiiiiEEENS1_10collective13CollectiveMmaINS1_35MainloopSm100TmaUmmaWarpSpecializedILi10ELi2ELi4ENS5_IJNS4_1CILi2EEENSA_ILi1EEESC_EEEEENS5_IJNSA_ILi64EEENSA_ILi256EEESF_EEEaNS5_IJlSC_lEEEaSI_NS4_8TiledMMAINS4_8MMA_AtomIJNS4_15SM100_MMA_S8_SSIaaiLi64ELi256ELNS4_4UMMA5MajorE0ELSN_0ELNSM_8SaturateE0EEEEEENS4_6LayoutINS5_IJSC_SC_SC_EEENS5_IJNSA_ILi0EEEST_ST_EEEEENS5_IJNS4_10UnderscoreESW_SW_EEEEENS4_13SM90_TMA_LOADENS4_14ComposedLayoutINS4_7SwizzleILi2ELi4ELi3EEENS4_18smem_ptr_flag_bitsILi8EEENSR_INS5_IJNSA_ILi8EEESF_EEENS5_IJSF_SC_EEEEEEEvNS4_8identityENS4_23SM90_TMA_LOAD_MULTICASTES19_vS1A_EENS_8epilogue10collective18CollectiveEpilogueINS1D_23Sm100TmaWarpSpecializedILi4ELi2ELi32ELb0ELb0EEEJSH_NS5_IJNSR_ISF_SC_EES1I_EEEaSI_aSI_NS1D_6fusion15FusionCallbacksIS1H_NS1K_17LinearCombinationIaiaiLNS_15FloatRoundStyleE2EEESH_S1J_JEEENS4_5SM1004TMEM4LOAD26SM100_TMEM_LOAD_16dp32b32xESZ_S19_NS4_39AutoVectorizingCopyWithAssumedAlignmentILi128EEENS4_14SM90_TMA_STOREES19_S1V_S1V_EEEvvEEEEvNT_6ParamsE) ;  /* 0xffffff5402a87950 */ /* 0x000fea0003c3ffff */
        .weak           $__internal_1_$__cuda_sm10x_tcgen05_guardrail_trap_phase_invalid_during_alloc
        .type           $__internal_1_$__cuda_sm10x_tcgen05_guardrail_trap_phase_invalid_during_alloc,@function
        .size           $__internal_1_$__cuda_sm10x_tcgen05_guardrail_trap_phase_invalid_during_alloc,($__internal_2_$__cuda_sm10x_tcgen05_guardrail_trap_unallocated_columns_being_dealloced - $__internal_1_$__cuda_sm10x_tcgen05_guardrail_trap_phase_invalid_during_alloc)
$__internal_1_$__cuda_sm10x_tcgen05_guardrail_trap_phase_invalid_during_alloc:
[----:B------:R-:W-:Y:S05]  /*a960*/  BPT.TRAP 0x1 ;  /* 0x000000040000795c */ /* 0x000fea0000300000 */
[----:B------:R-:W-:-:S04]  /*a970*/  MOV R5, 0x0 ;  /* 0x0000000000057802 */ /* 0x000fc80000000f00 */
[----:B------:R-:W-:Y:S05]  /*a980*/  RET.REL.NODEC R4 `(_ZN7cutlass13device_kernelINS_4gemm6kernel13GemmUniversalIN4cute5tupleIJiiiiEEENS1_10collective13CollectiveMmaINS1_35MainloopSm100TmaUmmaWarpSpecializedILi10ELi2ELi4ENS5_IJNS4_1CILi2EEENSA_ILi1EEESC_EEEEENS5_IJNSA_ILi64EEENSA_ILi256EEESF_EEEaNS5_IJlSC_lEEEaSI_NS4_8TiledMMAINS4_8MMA_AtomIJNS4_15SM100_MMA_S8_SSIaaiLi64ELi256ELNS4_4UMMA5MajorE0ELSN_0ELNSM_8SaturateE0EEEEEENS4_6LayoutINS5_IJSC_SC_SC_EEENS5_IJNSA_ILi0EEEST_ST_EEEEENS5_IJNS4_10UnderscoreESW_SW_EEEEENS4_13SM90_TMA_LOADENS4_14ComposedLayoutINS4_7SwizzleILi2ELi4ELi3EEENS4_18smem_ptr_flag_bitsILi8EEENSR_INS5_IJNSA_ILi8EEESF_EEENS5_IJSF_SC_EEEEEEEvNS4_8identityENS4_23SM90_TMA_LOAD_MULTICASTES19_vS1A_EENS_8epilogue10collective18CollectiveEpilogueINS1D_23Sm100TmaWarpSpecializedILi4ELi2ELi32ELb0ELb0EEEJSH_NS5_IJNSR_ISF_SC_EES1I_EEEaSI_aSI_NS1D_6fusion15FusionCallbacksIS1H_NS1K_17LinearCombinationIaiaiLNS_15FloatRoundStyleE2EEESH_S1J_JEEENS4_5SM1004TMEM4LOAD26SM100_TMEM_LOAD_16dp32b32xESZ_S19_NS4_39AutoVectorizingCopyWithAssumedAlignmentILi128EEENS4_14SM90_TMA_STOREES19_S1V_S1V_EEEvvEEEEvNT_6ParamsE) ;  /* 0xffffff54049c7950 */ /* 0x000fea0003c3ffff */
        .weak           $__internal_2_$__cuda_sm10x_tcgen05_guardrail_trap_unallocated_columns_being_dealloced
        .type           $__internal_2_$__cuda_sm10x_tcgen05_guardrail_trap_unallocated_columns_being_dealloced,@function
        .size           $__internal_2_$__cuda_sm10x_tcgen05_guardrail_trap_unallocated_columns_being_dealloced,(.L_x_196 - $__internal_2_$__cuda_sm10x_tcgen05_guardrail_trap_unallocated_columns_being_dealloced)
$__internal_2_$__cuda_sm10x_tcgen05_guardrail_trap_unallocated_columns_being_dealloced:
[----:B------:R-:W-:Y:S05]  /*a990*/  BPT.TRAP 0x1 ;  /* 0x000000040000795c */ /* 0x000fea0000300000 */
[----:B------:R-:W-:-:S04]  /*a9a0*/  HFMA2 R3, -RZ, RZ, 0, 0 ;  /* 0x00000000ff037431 */ /* 0x000fc800000001ff */
[----:B------:R-:W-:Y:S05]  /*a9b0*/  RET.REL.NODEC R2 `(_ZN7cutlass13device_kernelINS_4gemm6kernel13GemmUniversalIN4cute5tupleIJiiiiEEENS1_10collective13CollectiveMmaINS1_35MainloopSm100TmaUmmaWarpSpecializedILi10ELi2ELi4ENS5_IJNS4_1CILi2EEENSA_ILi1EEESC_EEEEENS5_IJNSA_ILi64EEENSA_ILi256EEESF_EEEaNS5_IJlSC_lEEEaSI_NS4_8TiledMMAINS4_8MMA_AtomIJNS4_15SM100_MMA_S8_SSIaaiLi64ELi256ELNS4_4UMMA5MajorE0ELSN_0ELNSM_8SaturateE0EEEEEENS4_6LayoutINS5_IJSC_SC_SC_EEENS5_IJNSA_ILi0EEEST_ST_EEEEENS5_IJNS4_10UnderscoreESW_SW_EEEEENS4_13SM90_TMA_LOADENS4_14ComposedLayoutINS4_7SwizzleILi2ELi4ELi3EEENS4_18smem_ptr_flag_bitsILi8EEENSR_INS5_IJNSA_ILi8EEESF_EEENS5_IJSF_SC_EEEEEEEvNS4_8identityENS4_23SM90_TMA_LOAD_MULTICASTES19_vS1A_EENS_8epilogue10collective18CollectiveEpilogueINS1D_23Sm100TmaWarpSpecializedILi4ELi2ELi32ELb0ELb0EEEJSH_NS5_IJNSR_ISF_SC_EES1I_EEEaSI_aSI_NS1D_6fusion15FusionCallbacksIS1H_NS1K_17LinearCombinationIaiaiLNS_15FloatRoundStyleE2EEESH_S1J_JEEENS4_5SM1004TMEM4LOAD26SM100_TMEM_LOAD_16dp32b32xESZ_S19_NS4_39AutoVectorizingCopyWithAssumedAlignmentILi128EEENS4_14SM90_TMA_STOREES19_S1V_S1V_EEEvvEEEEvNT_6ParamsE) ;  /* 0xffffff5402907950 */ /* 0x000fea0003c3ffff */
.L_x_195:
[----:B------:R-:W-:-:S00]  /*a9c0*/  BRA `(.L_x_195) ;  /* 0xfffffffc00fc7947 */ /* 0x000fc0000383ffff */
[----:B------:R-:W-:-:S00]  /*a9d0*/  NOP ;  /* 0x0000000000007918 */ /* 0x000fc00000000000 */
        /* <DEDUP_REMOVED lines=10> */
.L_x_196:


//--------------------- .nv.global.init           --------------------------
	.section	.nv.global.init,"aw",@progbits
.nv.global.init:
	.type		$str$27,@object
	.size		$str$27,($str$28 - $str$27)
$str$27:
        /*0000*/ 	.byte	0x28, 0x61, 0x64, 0x64, 0x72, 0x65, 0x73, 0x73, 0x20, 0x26, 0x20, 0x6d, 0x61, 0x73, 0x6b, 0x29
        /*0010*/ 	.byte	0x20, 0x3d, 0x3d, 0x20, 0x30, 0x00
	.type		$str$28,@object
	.size		$str$28,($str$26 - $str$28)
$str$28:
        /*0016*/ 	.byte	0x2f, 0x74, 0x6d, 0x70, 0x2f, 0x63, 0x75, 0x74, 0x6c, 0x61, 0x73, 0x73, 0x5f, 0x73, 0x77, 0x65
        /*0026*/ 	.byte	0x65, 0x70, 0x5f, 0x73, 0x72, 0x63, 0x2f, 0x69, 0x6e, 0x63, 0x6c, 0x75, 0x64, 0x65, 0x2f, 0x63
        /*0036*/ 	.byte	0x75, 0x74, 0x65, 0x2f, 0x70, 0x6f, 0x69, 0x6e, 0x74, 0x65, 0x72, 0x5f, 0x66, 0x6c, 0x61, 0x67
        /*0046*/ 	.byte	0x67, 0x65, 0x64, 0x2e, 0x68, 0x70, 0x70, 0x00
	.type		$str$26,@object
	.size		$str$26,($str$25 - $str$26)
$str$26:
        /*004e*/ 	.byte	0x2f, 0x74, 0x6d, 0x70, 0x2f, 0x63, 0x75, 0x74, 0x6c, 0x61, 0x73, 0x73, 0x5f, 0x73, 0x77, 0x65
        /*005e*/ 	.byte	0x65, 0x70, 0x5f, 0x73, 0x72, 0x63, 0x2f, 0x69, 0x6e, 0x63, 0x6c, 0x75, 0x64, 0x65, 0x2f, 0x63
        /*006e*/ 	.byte	0x75, 0x74, 0x65, 0x2f, 0x61, 0x74, 0x6f, 0x6d, 0x2f, 0x63, 0x6f, 0x70, 0x79, 0x5f, 0x74, 0x72
        /*007e*/ 	.byte	0x61, 0x69, 0x74, 0x73, 0x5f, 0x73, 0x6d, 0x31, 0x30, 0x30, 0x2e, 0x68, 0x70, 0x70, 0x00
	.type		$str$25,@object
	.size		$str$25,(__unnamed_1 - $str$25)
$str$25:
        /*008d*/ 	.byte	0x28, 0x28, 0x75, 0x69, 0x6e, 0x74, 0x33, 0x32, 0x5f, 0x74, 0x28, 0x74, 0x68, 0x72, 0x65, 0x61
        /*009d*/ 	.byte	0x64, 0x49, 0x64, 0x78, 0x2e, 0x78, 0x29, 0x20, 0x2f, 0x20, 0x33, 0x32, 0x29, 0x20, 0x25, 0x20
        /*00ad*/ 	.byte	0x34, 0x29, 0x20, 0x3d, 0x3d, 0x20, 0x28, 0x28, 0x28, 0x74, 0x6d, 0x65, 0x6d, 0x5f, 0x61, 0x64
        /*00bd*/ 	.byte	0x64, 0x72, 0x20, 0x3e, 0x3e, 0x20, 0x31, 0x36, 0x29, 0x20, 0x2f, 0x20, 0x33, 0x32, 0x29, 0x20
        /*00cd*/ 	.byte	0x25, 0x20, 0x34, 0x29, 0x00
	.type		__unnamed_1,@object
	.size		__unnamed_1,(__unnamed_2 - __unnamed_1)
__unnamed_1:
        /*00d2*/ 	.byte	0x61, 0x75, 0x74, 0x6f, 0x20, 0x63, 0x75, 0x74, 0x65, 0x3a, 0x3a, 0x61, 0x73, 0x5f, 0x70, 0x6f
        /* <DEDUP_REMOVED lines=24> */
        /*0262*/ 	.byte	0x00
	.type		__unnamed_2,@object
	.size		__unnamed_2,(__unnamed_3 - __unnamed_2)
__unnamed_2:
        /* <DEDUP_REMOVED lines=26> */
	.type		__unnamed_3,@object
	.size		__unnamed_3,(.L_3 - __unnamed_3)
__unnamed_3:
        /* <DEDUP_REMOVED lines=41> */
.L_3:


//--------------------- .nv.shared._ZN7cutlass13device_kernelINS_4gemm6kernel13GemmUniversalIN4cute5tupleIJiiiiEEENS1_10collective13CollectiveMmaINS1_35MainloopSm100TmaUmmaWarpSpecializedILi10ELi2ELi4ENS5_IJNS4_1CILi2EEENSA_ILi1EEESC_EEEEENS5_IJNSA_ILi64EEENSA_ILi256EEESF_EEEaNS5_IJlSC_lEEEaSI_NS4_8TiledMMAINS4_8MMA_AtomIJNS4_15SM100_MMA_S8_SSIaaiLi64ELi256ELNS4_4UMMA5MajorE0ELSN_0ELNSM_8SaturateE0EEEEEENS4_6LayoutINS5_IJSC_SC_SC_EEENS5_IJNSA_ILi0EEEST_ST_EEEEENS5_IJNS4_10UnderscoreESW_SW_EEEEENS4_13SM90_TMA_LOADENS4_14ComposedLayoutINS4_7SwizzleILi2ELi4ELi3EEENS4_18smem_ptr_flag_bitsILi8EEENSR_INS5_IJNSA_ILi8EEESF_EEENS5_IJSF_SC_EEEEEEEvNS4_8identityENS4_23SM90_TMA_LOAD_MULTICASTES19_vS1A_EENS_8epilogue10collective18CollectiveEpilogueINS1D_23Sm100TmaWarpSpecializedILi4ELi2ELi32ELb0ELb0EEEJSH_NS5_IJNSR_ISF_SC_EES1I_EEEaSI_aSI_NS1D_6fusion15FusionCallbacksIS1H_NS1K_17LinearCombinationIaiaiLNS_15FloatRoundStyleE2EEESH_S1J_JEEENS4_5SM1004TMEM4LOAD26SM100_TMEM_LOAD_16dp32b32xESZ_S19_NS4_39AutoVectorizingCopyWithAssumedAlignmentILi128EEENS4_14SM90_TMA_STOREES19_S1V_S1V_EEEvvEEEEvNT_6ParamsE --------------------------
	.section	.nv.shared._ZN7cutlass13device_kernelINS_4gemm6kernel13GemmUniversalIN4cute5tupleIJiiiiEEENS1_10collective13CollectiveMmaINS1_35MainloopSm100TmaUmmaWarpSpecializedILi10ELi2ELi4ENS5_IJNS4_1CILi2EEENSA_ILi1EEESC_EEEEENS5_IJNSA_ILi64EEENSA_ILi256EEESF_EEEaNS5_IJlSC_lEEEaSI_NS4_8TiledMMAINS4_8MMA_AtomIJNS4_15SM100_MMA_S8_SSIaaiLi64ELi256ELNS4_4UMMA5MajorE0ELSN_0ELNSM_8SaturateE0EEEEEENS4_6LayoutINS5_IJSC_SC_SC_EEENS5_IJNSA_ILi0EEEST_ST_EEEEENS5_IJNS4_10UnderscoreESW_SW_EEEEENS4_13SM90_TMA_LOADENS4_14ComposedLayoutINS4_7SwizzleILi2ELi4ELi3EEENS4_18smem_ptr_flag_bitsILi8EEENSR_INS5_IJNSA_ILi8EEESF_EEENS5_IJSF_SC_EEEEEEEvNS4_8identityENS4_23SM90_TMA_LOAD_MULTICASTES19_vS1A_EENS_8epilogue10collective18CollectiveEpilogueINS1D_23Sm100TmaWarpSpecializedILi4ELi2ELi32ELb0ELb0EEEJSH_NS5_IJNSR_ISF_SC_EES1I_EEEaSI_aSI_NS1D_6fusion15FusionCallbacksIS1H_NS1K_17LinearCombinationIaiaiLNS_15FloatRoundStyleE2EEESH_S1J_JEEENS4_5SM1004TMEM4LOAD26SM100_TMEM_LOAD_16dp32b32xESZ_S19_NS4_39AutoVectorizingCopyWithAssumedAlignmentILi128EEENS4_14SM90_TMA_STOREES19_S1V_S1V_EEEvvEEEEvNT_6ParamsE,"aw",@nobits
	.sectionflags	@""
	.align	16
	.zero		1024


//--------------------- .nv.shared.reserved.0     --------------------------
	.section	.nv.shared.reserved.0,"aw",@nobits
	.weak		__nv_reservedSMEM_offset_0_alias
	.size		__nv_reservedSMEM_offset_0_alias, 0, 64
	.other		__nv_reservedSMEM_offset_0_alias,@"STO_CUDA_RESERVED_SHARED STV_DEFAULT"
__nv_reservedSMEM_offset_0_alias:
	.zero		0
.nv.shared.reserved.0:
	.zero		64
	.weak		__nv_reservedSMEM_tcgen05_partition
	.type		__nv_reservedSMEM_tcgen05_partition,@object
	.size		__nv_reservedSMEM_tcgen05_partition,(.L_0 - __nv_reservedSMEM_tcgen05_partition)
__nv_reservedSMEM_tcgen05_partition:
	.zero		32
.L_0:


//--------------------- .nv.global                --------------------------
	.section	.nv.global,"aw",@nobits
.nv.global:
	.type		_ZN40_INTERNAL_c81059f6_4_k_cu_faea5ecb_108464cute1_E,@object
	.size		_ZN40_INTERNAL_c81059f6_4_k_cu_faea5ecb_108464cute1_E,(_ZN40_INTERNAL_c81059f6_4_k_cu_faea5ecb_108464cuda3std3__45__cpo6cbeginE - _ZN40_INTERNAL_c81059f6_4_k_cu_faea5ecb_108464cute1_E)
_ZN40_INTERNAL_c81059f6_4_k_cu_faea5ecb_108464cute1_E:
	.zero		1
	.type		_ZN40_INTERNAL_c81059f6_4_k_cu_faea5ecb_108464cuda3std3__45__cpo6cbeginE,@object
	.size		_ZN40_INTERNAL_c81059f6_4_k_cu_faea5ecb_108464cuda3std3__45__cpo6cbeginE,(_ZN40_INTERNAL_c81059f6_4_k_cu_faea5ecb_108464cuda3std3__48in_placeE - _ZN40_INTERNAL_c81059f6_4_k_cu_faea5ecb_108464cuda3std3__45__cpo6cbeginE)
_ZN40_INTERNAL_c81059f6_4_k_cu_faea5ecb_108464cuda3std3__45__cpo6cbeginE:
	.zero		1
	.type		_ZN40_INTERNAL_c81059f6_4_k_cu_faea5ecb_108464cuda3std3__48in_placeE,@object
	.size		_ZN40_INTERNAL_c81059f6_4_k_cu_faea5ecb_108464cuda3std3__48in_placeE,(_ZN40_INTERNAL_c81059f6_4_k_cu_faea5ecb_108464cuda3std6ranges3__45__cpo9iter_moveE - _ZN40_INTERNAL_c81059f6_4_k_cu_faea5ecb_108464cuda3std3__48in_placeE)
_ZN40_INTERNAL_c81059f6_4_k_cu_faea5ecb_108464cuda3std3__48in_placeE:
	.zero		1
	.type		_ZN40_INTERNAL_c81059f6_4_k_cu_faea5ecb_108464cuda3std6ranges3__45__cpo9iter_moveE,@object
	.size		_ZN40_INTERNAL_c81059f6_4_k_cu_faea5ecb_108464cuda3std6ranges3__45__cpo9iter_moveE,(_ZN40_INTERNAL_c81059f6_4_k_cu_faea5ecb_108464cuda3std3__45__cpo5beginE - _ZN40_INTERNAL_c81059f6_4_k_cu_faea5ecb_108464cuda3std6ranges3__45__cpo9iter_moveE)
_ZN40_INTERNAL_c81059f6_4_k_cu_faea5ecb_108464cuda3std6ranges3__45__cpo9iter_moveE:
	.zero		1
	.type		_ZN40_INTERNAL_c81059f6_4_k_cu_faea5ecb_108464cuda3std3__45__cpo5beginE,@object
	.size		_ZN40_INTERNAL_c81059f6_4_k_cu_faea5ecb_108464cuda3std3__45__cpo5beginE,(_ZN40_INTERNAL_c81059f6_4_k_cu_faea5ecb_108464cuda3std3__442_GLOBAL__N__c81059f6_4_k_cu_faea5ecb_108466ignoreE - _ZN40_INTERNAL_c81059f6_4_k_cu_faea5ecb_108464cuda3std3__45__cpo5beginE)
_ZN40_INTERNAL_c81059f6_4_k_cu_faea5ecb_108464cuda3std3__45__cpo5beginE:
	.zero		1
	.type		_ZN40_INTERNAL_c81059f6_4_k_cu_faea5ecb_108464cuda3std3__442_GLOBAL__N__c81059f6_4_k_cu_faea5ecb_108466ignoreE,@object
	.size		_ZN40_INTERNAL_c81059f6_4_k_cu_faea5ecb_108464cuda3std3__442_GLOBAL__N__c81059f6_4_k_cu_faea5ecb_108466ignoreE,(_ZN40_INTERNAL_c81059f6_4_k_cu_faea5ecb_108464cute7productE - _ZN40_INTERNAL_c81059f6_4_k_cu_faea5ecb_108464cuda3std3__442_GLOBAL__N__c81059f6_4_k_cu_faea5ecb_108466ignoreE)
_ZN40_INTERNAL_c81059f6_4_k_cu_faea5ecb_108464cuda3std3__442_GLOBAL__N__c81059f6_4_k_cu_faea5ecb_108466ignoreE:
	.zero		1
	.type		_ZN40_INTERNAL_c81059f6_4_k_cu_faea5ecb_108464cute7productE,@object
	.size		_ZN40_INTERNAL_c81059f6_4_k_cu_faea5ecb_108464cute7productE,(_ZN40_INTERNAL_c81059f6_4_k_cu_faea5ecb_108464cuda3std3__45__cpo3endE - _ZN40_INTERNAL_c81059f6_4_k_cu_faea5ecb_108464cute7productE)
_ZN40_INTERNAL_c81059f6_4_k_cu_faea5ecb_108464cute7productE:
	.zero		1
	.type		_ZN40_INTERNAL_c81059f6_4_k_cu_faea5ecb_108464cuda3std3__45__cpo3endE,@object
	.size		_ZN40_INTERNAL_c81059f6_4_k_cu_faea5ecb_108464cuda3std3__45__cpo3endE,(_ZN40_INTERNAL_c81059f6_4_k_cu_faea5ecb_108464cuda3std3__419piecewise_constructE - _ZN40_INTERNAL_c81059f6_4_k_cu_faea5ecb_108464cuda3std3__45__cpo3endE)
_ZN40_INTERNAL_c81059f6_4_k_cu_faea5ecb_108464cuda3std3__45__cpo3endE:
	.zero		1
	.type		_ZN40_INTERNAL_c81059f6_4_k_cu_faea5ecb_108464cuda3std3__419piecewise_constructE,@object
	.size		_ZN40_INTERNAL_c81059f6_4_k_cu_faea5ecb_108464cuda3std3__419piecewise_constructE,(_ZN40_INTERNAL_c81059f6_4_k_cu_faea5ecb_108464cuda3std3__45__cpo4cendE - _ZN40_INTERNAL_c81059f6_4_k_cu_faea5ecb_108464cuda3std3__419piecewise_constructE)
_ZN40_INTERNAL_c81059f6_4_k_cu_faea5ecb_108464cuda3std3__419piecewise_constructE:
	.zero		1
	.type		_ZN40_INTERNAL_c81059f6_4_k_cu_faea5ecb_108464cuda3std3__45__cpo4cendE,@object
	.size		_ZN40_INTERNAL_c81059f6_4_k_cu_faea5ecb_108464cuda3std3__45__cpo4cendE,(_ZN40_INTERNAL_c81059f6_4_k_cu_faea5ecb_108464cuda3std6ranges3__45__cpo4swapE - _ZN40_INTERNAL_c81059f6_4_k_cu_faea5ecb_108464cuda3std3__45__cpo4cendE)
_ZN40_INTERNAL_c81059f6_4_k_cu_faea5ecb_108464cuda3std3__45__cpo4cendE:
	.zero		1
	.type		_ZN40_INTERNAL_c81059f6_4_k_cu_faea5ecb_108464cuda3std6ranges3__45__cpo4swapE,@object
	.size		_ZN40_INTERNAL_c81059f6_4_k_cu_faea5ecb_108464cuda3std6ranges3__45__cpo4swapE,(.L_11 - _ZN40_INTERNAL_c81059f6_4_k_cu_faea5ecb_108464cuda3std6ranges3__45__cpo4swapE)
_ZN40_INTERNAL_c81059f6_4_k_cu_faea5ecb_108464cuda3std6ranges3__45__cpo4swapE:
	.zero		1
.L_11:


//--------------------- .nv.constant0._ZN7cutlass13device_kernelINS_4gemm6kernel13GemmUniversalIN4cute5tupleIJiiiiEEENS1_10collective13CollectiveMmaINS1_35MainloopSm100TmaUmmaWarpSpecializedILi10ELi2ELi4ENS5_IJNS4_1CILi2EEENSA_ILi1EEESC_EEEEENS5_IJNSA_ILi64EEENSA_ILi256EEESF_EEEaNS5_IJlSC_lEEEaSI_NS4_8TiledMMAINS4_8MMA_AtomIJNS4_15SM100_MMA_S8_SSIaaiLi64ELi256ELNS4_4UMMA5MajorE0ELSN_0ELNSM_8SaturateE0EEEEEENS4_6LayoutINS5_IJSC_SC_SC_EEENS5_IJNSA_ILi0EEEST_ST_EEEEENS5_IJNS4_10UnderscoreESW_SW_EEEEENS4_13SM90_TMA_LOADENS4_14ComposedLayoutINS4_7SwizzleILi2ELi4ELi3EEENS4_18smem_ptr_flag_bitsILi8EEENSR_INS5_IJNSA_ILi8EEESF_EEENS5_IJSF_SC_EEEEEEEvNS4_8identityENS4_23SM90_TMA_LOAD_MULTICASTES19_vS1A_EENS_8epilogue10collective18CollectiveEpilogueINS1D_23Sm100TmaWarpSpecializedILi4ELi2ELi32ELb0ELb0EEEJSH_NS5_IJNSR_ISF_SC_EES1I_EEEaSI_aSI_NS1D_6fusion15FusionCallbacksIS1H_NS1K_17LinearCombinationIaiaiLNS_15FloatRoundStyleE2EEESH_S1J_JEEENS4_5SM1004TMEM4LOAD26SM100_TMEM_LOAD_16dp32b32xESZ_S19_NS4_39AutoVectorizingCopyWithAssumedAlignmentILi128EEENS4_14SM90_TMA_STOREES19_S1V_S1V_EEEvvEEEEvNT_6ParamsE --------------------------
	.section	.nv.constant0._ZN7cutlass13device_kernelINS_4gemm6kernel13GemmUniversalIN4cute5tupleIJiiiiEEENS1_10collective13CollectiveMmaINS1_35MainloopSm100TmaUmmaWarpSpecializedILi10ELi2ELi4ENS5_IJNS4_1CILi2EEENSA_ILi1EEESC_EEEEENS5_IJNSA_ILi64EEENSA_ILi256EEESF_EEEaNS5_IJlSC_lEEEaSI_NS4_8TiledMMAINS4_8MMA_AtomIJNS4_15SM100_MMA_S8_SSIaaiLi64ELi256ELNS4_4UMMA5MajorE0ELSN_0ELNSM_8SaturateE0EEEEEENS4_6LayoutINS5_IJSC_SC_SC_EEENS5_IJNSA_ILi0EEEST_ST_EEEEENS5_IJNS4_10UnderscoreESW_SW_EEEEENS4_13SM90_TMA_LOADENS4_14ComposedLayoutINS4_7SwizzleILi2ELi4ELi3EEENS4_18smem_ptr_flag_bitsILi8EEENSR_INS5_IJNSA_ILi8EEESF_EEENS5_IJSF_SC_EEEEEEEvNS4_8identityENS4_23SM90_TMA_LOAD_MULTICASTES19_vS1A_EENS_8epilogue10collective18CollectiveEpilogueINS1D_23Sm100TmaWarpSpecializedILi4ELi2ELi32ELb0ELb0EEEJSH_NS5_IJNSR_ISF_SC_EES1I_EEEaSI_aSI_NS1D_6fusion15FusionCallbacksIS1H_NS1K_17LinearCombinationIaiaiLNS_15FloatRoundStyleE2EEESH_S1J_JEEENS4_5SM1004TMEM4LOAD26SM100_TMEM_LOAD_16dp32b32xESZ_S19_NS4_39AutoVectorizingCopyWithAssumedAlignmentILi128EEENS4_14SM90_TMA_STOREES19_S1V_S1V_EEEvvEEEEvNT_6ParamsE,"a",@progbits
	.sectionflags	@""
	.align	4
.nv.constant0._ZN7cutlass13device_kernelINS_4gemm6kernel13GemmUniversalIN4cute5tupleIJiiiiEEENS1_10collective13CollectiveMmaINS1_35MainloopSm100TmaUmmaWarpSpecializedILi10ELi2ELi4ENS5_IJNS4_1CILi2EEENSA_ILi1EEESC_EEEEENS5_IJNSA_ILi64EEENSA_ILi256EEESF_EEEaNS5_IJlSC_lEEEaSI_NS4_8TiledMMAINS4_8MMA_AtomIJNS4_15SM100_MMA_S8_SSIaaiLi64ELi256ELNS4_4UMMA5MajorE0ELSN_0ELNSM_8SaturateE0EEEEEENS4_6LayoutINS5_IJSC_SC_SC_EEENS5_IJNSA_ILi0EEEST_ST_EEEEENS5_IJNS4_10UnderscoreESW_SW_EEEEENS4_13SM90_TMA_LOADENS4_14ComposedLayoutINS4_7SwizzleILi2ELi4ELi3EEENS4_18smem_ptr_flag_bitsILi8EEENSR_INS5_IJNSA_ILi8EEESF_EEENS5_IJSF_SC_EEEEEEEvNS4_8identityENS4_23SM90_TMA_LOAD_MULTICASTES19_vS1A_EENS_8epilogue10collective18CollectiveEpilogueINS1D_23Sm100TmaWarpSpecializedILi4ELi2ELi32ELb0ELb0EEEJSH_NS5_IJNSR_ISF_SC_EES1I_EEEaSI_aSI_NS1D_6fusion15FusionCallbacksIS1H_NS1K_17LinearCombinationIaiaiLNS_15FloatRoundStyleE2EEESH_S1J_JEEENS4_5SM1004TMEM4LOAD26SM100_TMEM_LOAD_16dp32b32xESZ_S19_NS4_39AutoVectorizingCopyWithAssumedAlignmentILi128EEENS4_14SM90_TMA_STOREES19_S1V_S1V_EEEvvEEEEvNT_6ParamsE:
	.zero		2944


//--------------------- SYMBOLS --------------------------

	.type		.nv.reservedSmem.offset0,@object
	.size		.nv.reservedSmem.offset0,0x4
	.type		.nv.reservedSmem.cap,@object
	.size		.nv.reservedSmem.cap,0x4
	.type		__assertfail,@function
